//
// Generated by NVIDIA NVVM Compiler
//
// Compiler Build ID: CL-36424714
// Cuda compilation tools, release 13.0, V13.0.88
// Based on NVVM 20.0.0
//

.version 9.0
.target sm_100
.address_size 64

	// .globl	_Z18adam_update_kernelPfS_S_S_mffffm

.visible .entry _Z18adam_update_kernelPfS_S_S_mffffm(
	.param .u64 .ptr .align 1 _Z18adam_update_kernelPfS_S_S_mffffm_param_0,
	.param .u64 .ptr .align 1 _Z18adam_update_kernelPfS_S_S_mffffm_param_1,
	.param .u64 .ptr .align 1 _Z18adam_update_kernelPfS_S_S_mffffm_param_2,
	.param .u64 .ptr .align 1 _Z18adam_update_kernelPfS_S_S_mffffm_param_3,
	.param .u64 _Z18adam_update_kernelPfS_S_S_mffffm_param_4,
	.param .f32 _Z18adam_update_kernelPfS_S_S_mffffm_param_5,
	.param .f32 _Z18adam_update_kernelPfS_S_S_mffffm_param_6,
	.param .f32 _Z18adam_update_kernelPfS_S_S_mffffm_param_7,
	.param .f32 _Z18adam_update_kernelPfS_S_S_mffffm_param_8,
	.param .u64 _Z18adam_update_kernelPfS_S_S_mffffm_param_9
)
{
	.reg .pred 	%p<40>;
	.reg .b32 	%r<27>;
	.reg .b32 	%f<169>;
	.reg .b64 	%rd<18>;

	ld.param.u64 	%rd2, [_Z18adam_update_kernelPfS_S_S_mffffm_param_0];
	ld.param.u64 	%rd3, [_Z18adam_update_kernelPfS_S_S_mffffm_param_1];
	ld.param.u64 	%rd4, [_Z18adam_update_kernelPfS_S_S_mffffm_param_2];
	ld.param.u64 	%rd5, [_Z18adam_update_kernelPfS_S_S_mffffm_param_3];
	ld.param.u64 	%rd7, [_Z18adam_update_kernelPfS_S_S_mffffm_param_4];
	ld.param.f32 	%f20, [_Z18adam_update_kernelPfS_S_S_mffffm_param_5];
	ld.param.f32 	%f21, [_Z18adam_update_kernelPfS_S_S_mffffm_param_6];
	ld.param.f32 	%f22, [_Z18adam_update_kernelPfS_S_S_mffffm_param_7];
	ld.param.f32 	%f23, [_Z18adam_update_kernelPfS_S_S_mffffm_param_8];
	ld.param.u64 	%rd6, [_Z18adam_update_kernelPfS_S_S_mffffm_param_9];
	mov.u32 	%r1, %ntid.x;
	mov.u32 	%r2, %ctaid.x;
	mov.u32 	%r3, %tid.x;
	mad.lo.s32 	%r4, %r1, %r2, %r3;
	cvt.u64.u32 	%rd1, %r4;
	setp.le.u64 	%p1, %rd7, %rd1;
	mov.f32 	%f167, 0f3F800000;
	@%p1 bra 	$L__BB0_18;
	cvta.to.global.u64 	%rd8, %rd4;
	cvta.to.global.u64 	%rd9, %rd3;
	cvta.to.global.u64 	%rd10, %rd5;
	shl.b64 	%rd11, %rd1, 2;
	add.s64 	%rd12, %rd8, %rd11;
	ld.global.f32 	%f25, [%rd12];
	mov.f32 	%f24, 0f3F800000;
	sub.f32 	%f26, %f24, %f20;
	add.s64 	%rd13, %rd9, %rd11;
	ld.global.f32 	%f27, [%rd13];
	mul.f32 	%f28, %f26, %f27;
	fma.rn.f32 	%f29, %f20, %f25, %f28;
	st.global.f32 	[%rd12], %f29;
	add.s64 	%rd14, %rd10, %rd11;
	ld.global.f32 	%f30, [%rd14];
	sub.f32 	%f31, %f24, %f21;
	ld.global.f32 	%f32, [%rd13];
	mul.f32 	%f33, %f31, %f32;
	mul.f32 	%f34, %f32, %f33;
	fma.rn.f32 	%f1, %f21, %f30, %f34;
	st.global.f32 	[%rd14], %f1;
	ld.global.f32 	%f2, [%rd12];
	cvt.rn.f32.u64 	%f3, %rd6;
	mul.f32 	%f35, %f3, 0f3F000000;
	cvt.rzi.f32.f32 	%f36, %f35;
	add.f32 	%f37, %f36, %f36;
	sub.f32 	%f38, %f3, %f37;
	abs.f32 	%f4, %f38;
	abs.f32 	%f5, %f20;
	setp.lt.f32 	%p2, %f5, 0f00800000;
	mul.f32 	%f39, %f5, 0f4B800000;
	selp.f32 	%f40, %f39, %f5, %p2;
	selp.f32 	%f41, 0fC1C00000, 0f00000000, %p2;
	mov.b32 	%r5, %f40;
	add.s32 	%r6, %r5, -1060439283;
	and.b32  	%r7, %r6, -8388608;
	sub.s32 	%r8, %r5, %r7;
	mov.b32 	%f42, %r8;
	cvt.rn.f32.s32 	%f43, %r7;
	fma.rn.f32 	%f44, %f43, 0f34000000, %f41;
	add.f32 	%f45, %f42, 0fBF800000;
	add.f32 	%f46, %f42, 0f3F800000;
	rcp.approx.ftz.f32 	%f47, %f46;
	add.f32 	%f48, %f45, %f45;
	mul.f32 	%f49, %f48, %f47;
	mul.f32 	%f50, %f49, %f49;
	sub.f32 	%f51, %f45, %f49;
	add.f32 	%f52, %f51, %f51;
	neg.f32 	%f53, %f49;
	fma.rn.f32 	%f54, %f53, %f45, %f52;
	mul.rn.f32 	%f55, %f47, %f54;
	fma.rn.f32 	%f56, %f50, 0f3A2C32E4, 0f3B52E7DB;
	fma.rn.f32 	%f57, %f56, %f50, 0f3C93BB73;
	fma.rn.f32 	%f58, %f57, %f50, 0f3DF6384F;
	mul.rn.f32 	%f59, %f58, %f50;
	fma.rn.f32 	%f60, %f49, 0f3FB8AA3B, %f44;
	sub.f32 	%f61, %f44, %f60;
	fma.rn.f32 	%f62, %f49, 0f3FB8AA3B, %f61;
	fma.rn.f32 	%f63, %f55, 0f3FB8AA3B, %f62;
	fma.rn.f32 	%f64, %f49, 0f32A55E34, %f63;
	mul.f32 	%f65, %f59, 0f40400000;
	fma.rn.f32 	%f66, %f65, %f55, %f64;
	fma.rn.f32 	%f67, %f59, %f49, %f66;
	add.rn.f32 	%f68, %f60, %f67;
	neg.f32 	%f69, %f60;
	add.rn.f32 	%f70, %f68, %f69;
	neg.f32 	%f71, %f70;
	add.rn.f32 	%f72, %f67, %f71;
	mul.rn.f32 	%f73, %f68, %f3;
	neg.f32 	%f74, %f73;
	fma.rn.f32 	%f75, %f68, %f3, %f74;
	fma.rn.f32 	%f76, %f72, %f3, %f75;
	cvt.rni.f32.f32 	%f77, %f73;
	sub.f32 	%f78, %f73, %f77;
	add.f32 	%f79, %f78, %f76;
	fma.rn.f32 	%f80, %f79, 0f391FCB8E, 0f3AAF85ED;
	fma.rn.f32 	%f81, %f80, %f79, 0f3C1D9856;
	fma.rn.f32 	%f82, %f81, %f79, 0f3D6357BB;
	fma.rn.f32 	%f83, %f82, %f79, 0f3E75FDEC;
	fma.rn.f32 	%f84, %f83, %f79, 0f3F317218;
	fma.rn.f32 	%f85, %f84, %f79, 0f3F800000;
	cvt.rzi.s32.f32 	%r9, %f77;
	setp.gt.f32 	%p3, %f77, 0f00000000;
	selp.b32 	%r10, 0, -2097152000, %p3;
	add.s32 	%r11, %r10, 2130706432;
	mov.b32 	%f86, %r11;
	mul.f32 	%f87, %f85, %f86;
	shl.b32 	%r12, %r9, 23;
	sub.s32 	%r13, %r12, %r10;
	mov.b32 	%f88, %r13;
	mul.f32 	%f89, %f87, %f88;
	abs.f32 	%f90, %f73;
	setp.gt.f32 	%p4, %f90, 0f43180000;
	setp.lt.f32 	%p5, %f73, 0f00000000;
	selp.f32 	%f91, 0f00000000, 0f7F800000, %p5;
	selp.f32 	%f6, %f91, %f89, %p4;
	setp.eq.f32 	%p6, %f20, 0f3F800000;
	setp.eq.s64 	%p7, %rd6, 0;
	or.pred  	%p8, %p6, %p7;
	@%p8 bra 	$L__BB0_9;
	setp.num.f32 	%p9, %f5, %f5;
	abs.f32 	%f92, %f3;
	setp.num.f32 	%p10, %f92, %f92;
	and.pred  	%p11, %p9, %p10;
	@%p11 bra 	$L__BB0_4;
	add.rn.f32 	%f167, %f20, %f3;
	bra.uni 	$L__BB0_9;
$L__BB0_4:
	setp.neu.f32 	%p12, %f20, 0f00000000;
	setp.neu.f32 	%p13, %f5, 0f7F800000;
	and.pred  	%p14, %p12, %p13;
	@%p14 bra 	$L__BB0_6;
	setp.neu.f32 	%p20, %f4, 0f3F800000;
	add.f32 	%f95, %f20, %f20;
	mov.b32 	%r14, %f95;
	and.b32  	%r15, %r14, 2147483647;
	mov.b32 	%f96, %r15;
	selp.f32 	%f167, %f96, %f95, %p20;
	bra.uni 	$L__BB0_9;
$L__BB0_6:
	setp.eq.f32 	%p15, %f20, 0fBF800000;
	setp.eq.f32 	%p16, %f92, 0f7F800000;
	and.pred  	%p17, %p15, %p16;
	@%p17 bra 	$L__BB0_9;
	setp.geu.f32 	%p18, %f20, 0f00000000;
	mov.f32 	%f167, %f6;
	@%p18 bra 	$L__BB0_9;
	setp.neu.f32 	%p19, %f4, 0f3F800000;
	neg.f32 	%f94, %f6;
	selp.f32 	%f167, %f6, %f94, %p19;
$L__BB0_9:
	setp.eq.s64 	%p21, %rd6, 0;
	mov.f32 	%f168, 0f3F800000;
	sub.f32 	%f98, %f168, %f167;
	div.rn.f32 	%f12, %f2, %f98;
	abs.f32 	%f13, %f21;
	setp.lt.f32 	%p22, %f13, 0f00800000;
	mul.f32 	%f99, %f13, 0f4B800000;
	selp.f32 	%f100, %f99, %f13, %p22;
	selp.f32 	%f101, 0fC1C00000, 0f00000000, %p22;
	mov.b32 	%r16, %f100;
	add.s32 	%r17, %r16, -1060439283;
	and.b32  	%r18, %r17, -8388608;
	sub.s32 	%r19, %r16, %r18;
	mov.b32 	%f102, %r19;
	cvt.rn.f32.s32 	%f103, %r18;
	fma.rn.f32 	%f104, %f103, 0f34000000, %f101;
	add.f32 	%f105, %f102, 0fBF800000;
	add.f32 	%f106, %f102, 0f3F800000;
	rcp.approx.ftz.f32 	%f107, %f106;
	add.f32 	%f108, %f105, %f105;
	mul.f32 	%f109, %f108, %f107;
	mul.f32 	%f110, %f109, %f109;
	sub.f32 	%f111, %f105, %f109;
	add.f32 	%f112, %f111, %f111;
	neg.f32 	%f113, %f109;
	fma.rn.f32 	%f114, %f113, %f105, %f112;
	mul.rn.f32 	%f115, %f107, %f114;
	fma.rn.f32 	%f116, %f110, 0f3A2C32E4, 0f3B52E7DB;
	fma.rn.f32 	%f117, %f116, %f110, 0f3C93BB73;
	fma.rn.f32 	%f118, %f117, %f110, 0f3DF6384F;
	mul.rn.f32 	%f119, %f118, %f110;
	fma.rn.f32 	%f120, %f109, 0f3FB8AA3B, %f104;
	sub.f32 	%f121, %f104, %f120;
	fma.rn.f32 	%f122, %f109, 0f3FB8AA3B, %f121;
	fma.rn.f32 	%f123, %f115, 0f3FB8AA3B, %f122;
	fma.rn.f32 	%f124, %f109, 0f32A55E34, %f123;
	mul.f32 	%f125, %f119, 0f40400000;
	fma.rn.f32 	%f126, %f125, %f115, %f124;
	fma.rn.f32 	%f127, %f119, %f109, %f126;
	add.rn.f32 	%f128, %f120, %f127;
	neg.f32 	%f129, %f120;
	add.rn.f32 	%f130, %f128, %f129;
	neg.f32 	%f131, %f130;
	add.rn.f32 	%f132, %f127, %f131;
	mul.rn.f32 	%f133, %f128, %f3;
	neg.f32 	%f134, %f133;
	fma.rn.f32 	%f135, %f128, %f3, %f134;
	fma.rn.f32 	%f136, %f132, %f3, %f135;
	cvt.rni.f32.f32 	%f137, %f133;
	sub.f32 	%f138, %f133, %f137;
	add.f32 	%f139, %f138, %f136;
	fma.rn.f32 	%f140, %f139, 0f391FCB8E, 0f3AAF85ED;
	fma.rn.f32 	%f141, %f140, %f139, 0f3C1D9856;
	fma.rn.f32 	%f142, %f141, %f139, 0f3D6357BB;
	fma.rn.f32 	%f143, %f142, %f139, 0f3E75FDEC;
	fma.rn.f32 	%f144, %f143, %f139, 0f3F317218;
	fma.rn.f32 	%f145, %f144, %f139, 0f3F800000;
	cvt.rzi.s32.f32 	%r20, %f137;
	setp.gt.f32 	%p23, %f137, 0f00000000;
	selp.b32 	%r21, 0, -2097152000, %p23;
	add.s32 	%r22, %r21, 2130706432;
	mov.b32 	%f146, %r22;
	mul.f32 	%f147, %f145, %f146;
	shl.b32 	%r23, %r20, 23;
	sub.s32 	%r24, %r23, %r21;
	mov.b32 	%f148, %r24;
	mul.f32 	%f149, %f147, %f148;
	abs.f32 	%f150, %f133;
	setp.gt.f32 	%p24, %f150, 0f43180000;
	setp.lt.f32 	%p25, %f133, 0f00000000;
	selp.f32 	%f151, 0f00000000, 0f7F800000, %p25;
	selp.f32 	%f14, %f151, %f149, %p24;
	setp.eq.f32 	%p26, %f21, 0f3F800000;
	or.pred  	%p27, %p26, %p21;
	@%p27 bra 	$L__BB0_17;
	setp.num.f32 	%p28, %f13, %f13;
	abs.f32 	%f152, %f3;
	setp.num.f32 	%p29, %f152, %f152;
	and.pred  	%p30, %p28, %p29;
	@%p30 bra 	$L__BB0_12;
	add.rn.f32 	%f168, %f21, %f3;
	bra.uni 	$L__BB0_17;
$L__BB0_12:
	setp.neu.f32 	%p31, %f21, 0f00000000;
	setp.neu.f32 	%p32, %f13, 0f7F800000;
	and.pred  	%p33, %p31, %p32;
	@%p33 bra 	$L__BB0_14;
	setp.neu.f32 	%p39, %f4, 0f3F800000;
	add.f32 	%f155, %f21, %f21;
	mov.b32 	%r25, %f155;
	and.b32  	%r26, %r25, 2147483647;
	mov.b32 	%f156, %r26;
	selp.f32 	%f168, %f156, %f155, %p39;
	bra.uni 	$L__BB0_17;
$L__BB0_14:
	setp.eq.f32 	%p34, %f21, 0fBF800000;
	setp.eq.f32 	%p35, %f152, 0f7F800000;
	and.pred  	%p36, %p34, %p35;
	@%p36 bra 	$L__BB0_17;
	setp.geu.f32 	%p37, %f21, 0f00000000;
	mov.f32 	%f168, %f14;
	@%p37 bra 	$L__BB0_17;
	setp.neu.f32 	%p38, %f4, 0f3F800000;
	neg.f32 	%f154, %f14;
	selp.f32 	%f168, %f14, %f154, %p38;
$L__BB0_17:
	mov.f32 	%f157, 0f3F800000;
	sub.f32 	%f158, %f157, %f168;
	div.rn.f32 	%f159, %f1, %f158;
	mul.f32 	%f160, %f22, %f12;
	sqrt.rn.f32 	%f161, %f159;
	add.f32 	%f162, %f23, %f161;
	div.rn.f32 	%f163, %f160, %f162;
	cvta.to.global.u64 	%rd15, %rd2;
	add.s64 	%rd17, %rd15, %rd11;
	ld.global.f32 	%f164, [%rd17];
	sub.f32 	%f165, %f164, %f163;
	st.global.f32 	[%rd17], %f165;
$L__BB0_18:
	ret;

}


// ===== COMPILED SASS (sm_100) =====

	.target	sm_100

	.elftype	@"ET_EXEC"


//--------------------- .note.nv.tkinfo           --------------------------
	.section	.note.nv.tkinfo,"",@"SHT_NOTE"
	.sectionflags	@"SHF_NOTE_NV_TKINFO"
	.tkinfo
        /*0018*/ 	.word	0x00000002
        /*0030*/ 	.string	""
        /*0030*/ 	.string	"ptxas"
        /*0030*/ 	.string	"Cuda compilation tools, release 13.0, V13.0.88"
        /*0030*/ 	.string	"Build cuda_13.0.r13.0/compiler.36424714_0"
        /*0030*/ 	.string	"-arch sm_100 -m 64 "



//--------------------- .note.nv.cuinfo           --------------------------
	.section	.note.nv.cuinfo,"",@"SHT_NOTE"
	.sectionflags	@"SHF_NOTE_NV_CUINFO"
        /*0018*/ 	.short	0x0002
        /*001a*/ 	.short	0x0064
        /*001c*/ 	.short	0x0082
	.zero		2


//--------------------- .nv.info                  --------------------------
	.section	.nv.info,"",@"SHT_CUDA_INFO"
	.align	4


	//----- nvinfo : EIATTR_REGCOUNT
	.align		4
        /*0000*/ 	.byte	0x04, 0x2f
        /*0002*/ 	.short	(.L_1 - .L_0)
	.align		4
.L_0:
        /*0004*/ 	.word	index@(_Z18adam_update_kernelPfS_S_S_mffffm)
        /*0008*/ 	.word	0x00000015


	//----- nvinfo : EIATTR_FRAME_SIZE
	.align		4
.L_1:
        /*000c*/ 	.byte	0x04, 0x11
        /*000e*/ 	.short	(.L_3 - .L_2)
	.align		4
.L_2:
        /*0010*/ 	.word	index@($__internal_1_$__cuda_sm3x_div_rn_noftz_f32_slowpath)
        /*0014*/ 	.word	0x00000000


	//----- nvinfo : EIATTR_FRAME_SIZE
	.align		4
.L_3:
        /*0018*/ 	.byte	0x04, 0x11
        /*001a*/ 	.short	(.L_5 - .L_4)
	.align		4
.L_4:
        /*001c*/ 	.word	index@($__internal_0_$__cuda_sm20_sqrt_rn_f32_slowpath)
        /*0020*/ 	.word	0x00000000


	//----- nvinfo : EIATTR_FRAME_SIZE
	.align		4
.L_5:
        /*0024*/ 	.byte	0x04, 0x11
        /*0026*/ 	.short	(.L_7 - .L_6)
	.align		4
.L_6:
        /*0028*/ 	.word	index@(_Z18adam_update_kernelPfS_S_S_mffffm)
        /*002c*/ 	.word	0x00000000


	//----- nvinfo : EIATTR_MIN_STACK_SIZE
	.align		4
.L_7:
        /*0030*/ 	.byte	0x04, 0x12
        /*0032*/ 	.short	(.L_9 - .L_8)
	.align		4
.L_8:
        /*0034*/ 	.word	index@(_Z18adam_update_kernelPfS_S_S_mffffm)
        /*0038*/ 	.word	0x00000000
.L_9:


//--------------------- .nv.compat                --------------------------
	.section	.nv.compat,"",@"SHT_CUDA_COMPAT_INFO"
	.align	4
        /*0000*/ 	.byte	0x02, 0x09, 0x00, 0x00, 0x02, 0x02, 0x01, 0x00, 0x02, 0x05, 0x05, 0x00, 0x03, 0x07, 0x01, 0x01
        /*0010*/ 	.byte	0x02, 0x03, 0x00, 0x00, 0x02, 0x06, 0x01, 0x00, 0x04, 0x0b, 0x08, 0x00, 0x01, 0x00, 0x00, 0x00
        /*0020*/ 	.byte	0x00, 0x00, 0x00, 0x00


//--------------------- .nv.info._Z18adam_update_kernelPfS_S_S_mffffm --------------------------
	.section	.nv.info._Z18adam_update_kernelPfS_S_S_mffffm,"",@"SHT_CUDA_INFO"
	.sectionflags	@""
	.align	4


	//----- nvinfo : EIATTR_CUDA_API_VERSION
	.align		4
        /*0000*/ 	.byte	0x04, 0x37
        /*0002*/ 	.short	(.L_11 - .L_10)
.L_10:
        /*0004*/ 	.word	0x00000082


	//----- nvinfo : EIATTR_KPARAM_INFO
	.align		4
.L_11:
        /*0008*/ 	.byte	0x04, 0x17
        /*000a*/ 	.short	(.L_13 - .L_12)
.L_12:
        /*000c*/ 	.word	0x00000000
        /*0010*/ 	.short	0x0009
        /*0012*/ 	.short	0x0038
        /*0014*/ 	.byte	0x00, 0xf0, 0x21, 0x00


	//----- nvinfo : EIATTR_KPARAM_INFO
	.align		4
.L_13:
        /*0018*/ 	.byte	0x04, 0x17
        /*001a*/ 	.short	(.L_15 - .L_14)
.L_14:
        /*001c*/ 	.word	0x00000000
        /*0020*/ 	.short	0x0008
        /*0022*/ 	.short	0x0034
        /*0024*/ 	.byte	0x00, 0xf0, 0x11, 0x00


	//----- nvinfo : EIATTR_KPARAM_INFO
	.align		4
.L_15:
        /*0028*/ 	.byte	0x04, 0x17
        /*002a*/ 	.short	(.L_17 - .L_16)
.L_16:
        /*002c*/ 	.word	0x00000000
        /*0030*/ 	.short	0x0007
        /*0032*/ 	.short	0x0030
        /*0034*/ 	.byte	0x00, 0xf0, 0x11, 0x00


	//----- nvinfo : EIATTR_KPARAM_INFO
	.align		4
.L_17:
        /*0038*/ 	.byte	0x04, 0x17
        /*003a*/ 	.short	(.L_19 - .L_18)
.L_18:
        /*003c*/ 	.word	0x00000000
        /*0040*/ 	.short	0x0006
        /*0042*/ 	.short	0x002c
        /*0044*/ 	.byte	0x00, 0xf0, 0x11, 0x00


	//----- nvinfo : EIATTR_KPARAM_INFO
	.align		4
.L_19:
        /*0048*/ 	.byte	0x04, 0x17
        /*004a*/ 	.short	(.L_21 - .L_20)
.L_20:
        /*004c*/ 	.word	0x00000000
        /*0050*/ 	.short	0x0005
        /*0052*/ 	.short	0x0028
        /*0054*/ 	.byte	0x00, 0xf0, 0x11, 0x00


	//----- nvinfo : EIATTR_KPARAM_INFO
	.align		4
.L_21:
        /*0058*/ 	.byte	0x04, 0x17
        /*005a*/ 	.short	(.L_23 - .L_22)
.L_22:
        /*005c*/ 	.word	0x00000000
        /*0060*/ 	.short	0x0004
        /*0062*/ 	.short	0x0020
        /*0064*/ 	.byte	0x00, 0xf0, 0x21, 0x00


	//----- nvinfo : EIATTR_KPARAM_INFO
	.align		4
.L_23:
        /*0068*/ 	.byte	0x04, 0x17
        /*006a*/ 	.short	(.L_25 - .L_24)
.L_24:
        /*006c*/ 	.word	0x00000000
        /*0070*/ 	.short	0x0003
        /*0072*/ 	.short	0x0018
        /*0074*/ 	.byte	0x00, 0xf5, 0x21, 0x00


	//----- nvinfo : EIATTR_KPARAM_INFO
	.align		4
.L_25:
        /*0078*/ 	.byte	0x04, 0x17
        /*007a*/ 	.short	(.L_27 - .L_26)
.L_26:
        /*007c*/ 	.word	0x00000000
        /*0080*/ 	.short	0x0002
        /*0082*/ 	.short	0x0010
        /*0084*/ 	.byte	0x00, 0xf5, 0x21, 0x00


	//----- nvinfo : EIATTR_KPARAM_INFO
	.align		4
.L_27:
        /*0088*/ 	.byte	0x04, 0x17
        /*008a*/ 	.short	(.L_29 - .L_28)
.L_28:
        /*008c*/ 	.word	0x00000000
        /*0090*/ 	.short	0x0001
        /*0092*/ 	.short	0x0008
        /*0094*/ 	.byte	0x00, 0xf5, 0x21, 0x00


	//----- nvinfo : EIATTR_KPARAM_INFO
	.align		4
.L_29:
        /*0098*/ 	.byte	0x04, 0x17
        /*009a*/ 	.short	(.L_31 - .L_30)
.L_30:
        /*009c*/ 	.word	0x00000000
        /*00a0*/ 	.short	0x0000
        /*00a2*/ 	.short	0x0000
        /*00a4*/ 	.byte	0x00, 0xf5, 0x21, 0x00


	//----- nvinfo : EIATTR_SPARSE_MMA_MASK
	.align		4
.L_31:
        /*00a8*/ 	.byte	0x03, 0x50
        /*00aa*/ 	.short	0x0000


	//----- nvinfo : EIATTR_MAXREG_COUNT
	.align		4
        /*00ac*/ 	.byte	0x03, 0x1b
        /*00ae*/ 	.short	0x00ff


	//----- nvinfo : EIATTR_MERCURY_ISA_VERSION
	.align		4
        /*00b0*/ 	.byte	0x03, 0x5f
        /*00b2*/ 	.short	0x0101


	//----- nvinfo : EIATTR_VRC_CTA_INIT_COUNT
	.align		4
        /*00b4*/ 	.byte	0x02, 0x4a
	.zero		1
	.zero		1


	//----- nvinfo : EIATTR_EXIT_INSTR_OFFSETS
	.align		4
        /*00b8*/ 	.byte	0x04, 0x1c
        /*00ba*/ 	.short	(.L_33 - .L_32)


	//   ....[0]....
.L_32:
        /*00bc*/ 	.word	0x00000080


	//   ....[1]....
        /*00c0*/ 	.word	0x00001110


	//----- nvinfo : EIATTR_CRS_STACK_SIZE
	.align		4
.L_33:
        /*00c4*/ 	.byte	0x04, 0x1e
        /*00c6*/ 	.short	(.L_35 - .L_34)
.L_34:
        /*00c8*/ 	.word	0x00000000


	//----- nvinfo : EIATTR_CBANK_PARAM_SIZE
	.align		4
.L_35:
        /*00cc*/ 	.byte	0x03, 0x19
        /*00ce*/ 	.short	0x0040


	//----- nvinfo : EIATTR_PARAM_CBANK
	.align		4
        /*00d0*/ 	.byte	0x04, 0x0a
        /*00d2*/ 	.short	(.L_37 - .L_36)
	.align		4
.L_36:
        /*00d4*/ 	.word	index@(.nv.constant0._Z18adam_update_kernelPfS_S_S_mffffm)
        /*00d8*/ 	.short	0x0380
        /*00da*/ 	.short	0x0040


	//----- nvinfo : EIATTR_SW_WAR
	.align		4
.L_37:
        /*00dc*/ 	.byte	0x04, 0x36
        /*00de*/ 	.short	(.L_39 - .L_38)
.L_38:
        /*00e0*/ 	.word	0x00000008
.L_39:


//--------------------- .nv.callgraph             --------------------------
	.section	.nv.callgraph,"",@"SHT_CUDA_CALLGRAPH"
	.align	4
	.sectionentsize	8
	.align		4
        /*0000*/ 	.word	0x00000000
	.align		4
        /*0004*/ 	.word	0xffffffff
	.align		4
        /*0008*/ 	.word	0x00000000
	.align		4
        /*000c*/ 	.word	0xfffffffe
	.align		4
        /*0010*/ 	.word	0x00000000
	.align		4
        /*0014*/ 	.word	0xfffffffd
	.align		4
        /*0018*/ 	.word	0x00000000
	.align		4
        /*001c*/ 	.word	0xfffffffc


//--------------------- .text._Z18adam_update_kernelPfS_S_S_mffffm --------------------------
	.section	.text._Z18adam_update_kernelPfS_S_S_mffffm,"ax",@progbits
	.align	128
        .global         _Z18adam_update_kernelPfS_S_S_mffffm
        .type           _Z18adam_update_kernelPfS_S_S_mffffm,@function
        .size           _Z18adam_update_kernelPfS_S_S_mffffm,(.L_x_25 - _Z18adam_update_kernelPfS_S_S_mffffm)
        .other          _Z18adam_update_kernelPfS_S_S_mffffm,@"STO_CUDA_ENTRY STV_DEFAULT"
_Z18adam_update_kernelPfS_S_S_mffffm:
.text._Z18adam_update_kernelPfS_S_S_mffffm:
[----:B------:R-:W-:Y:S01]  /*0000*/  LDC R1, c[0x0][0x37c] ;  /* 0x0000df00ff017b82 */ /* 0x000fe20000000800 */
[----:B------:R-:W0:Y:S01]  /*0010*/  S2R R5, SR_CTAID.X ;  /* 0x0000000000057919 */ /* 0x000e220000002500 */
[----:B------:R-:W0:Y:S01]  /*0020*/  LDCU UR4, c[0x0][0x360] ;  /* 0x00006c00ff0477ac */ /* 0x000e220008000800 */
[----:B------:R-:W0:Y:S01]  /*0030*/  S2R R0, SR_TID.X ;  /* 0x0000000000007919 */ /* 0x000e220000002100 */
[----:B------:R-:W1:Y:S01]  /*0040*/  LDCU.64 UR6, c[0x0][0x3a0] ;  /* 0x00007400ff0677ac */ /* 0x000e620008000a00 */
[----:B0-----:R-:W-:-:S05]  /*0050*/  IMAD R5, R5, UR4, R0 ;  /* 0x0000000405057c24 */ /* 0x001fca000f8e0200 */
[----:B-1----:R-:W-:-:S04]  /*0060*/  ISETP.GE.U32.AND P0, PT, R5, UR6, PT ;  /* 0x0000000605007c0c */ /* 0x002fc8000bf06070 */
[----:B------:R-:W-:-:S13]  /*0070*/  ISETP.GE.U32.AND.EX P0, PT, RZ, UR7, PT, P0 ;  /* 0x00000007ff007c0c */ /* 0x000fda000bf06100 */
[----:B------:R-:W-:Y:S05]  /*0080*/  @P0 EXIT ;  /* 0x000000000000094d */ /* 0x000fea0003800000 */
[----:B------:R-:W0:Y:S01]  /*0090*/  LDCU.64 UR6, c[0x0][0x388] ;  /* 0x00007100ff0677ac */ /* 0x000e220008000a00 */
[----:B------:R-:W-:Y:S01]  /*00a0*/  SHF.L.U32 R4, R5, 0x2, RZ ;  /* 0x0000000205047819 */ /* 0x000fe200000006ff */
[----:B------:R-:W1:Y:S01]  /*00b0*/  LDC.64 R6, c[0x0][0x3a8] ;  /* 0x0000ea00ff067b82 */ /* 0x000e620000000a00 */
[----:B------:R-:W-:Y:S01]  /*00c0*/  SHF.R.U32.HI R5, RZ, 0x1e, R5 ;  /* 0x0000001eff057819 */ /* 0x000fe20000011605 */
[----:B------:R-:W2:Y:S01]  /*00d0*/  LDCU.128 UR8, c[0x0][0x390] ;  /* 0x00007200ff0877ac */ /* 0x000ea20008000c00 */
[----:B------:R-:W3:Y:S01]  /*00e0*/  LDCU.64 UR4, c[0x0][0x358] ;  /* 0x00006b00ff0477ac */ /* 0x000ee20008000a00 */
[C---:B0-----:R-:W-:Y:S02]  /*00f0*/  IADD3 R10, P1, PT, R4.reuse, UR6, RZ ;  /* 0x00000006040a7c10 */ /* 0x041fe4000ff3e0ff */
[----:B--2---:R-:W-:Y:S02]  /*0100*/  IADD3 R8, P0, PT, R4, UR8, RZ ;  /* 0x0000000804087c10 */ /* 0x004fe4000ff1e0ff */
[C---:B------:R-:W-:Y:S01]  /*0110*/  IADD3.X R11, PT, PT, R5.reuse, UR7, RZ, P1, !PT ;  /* 0x00000007050b7c10 */ /* 0x040fe20008ffe4ff */
[----:B------:R-:W0:Y:S01]  /*0120*/  LDCU.64 UR6, c[0x0][0x3b8] ;  /* 0x00007700ff0677ac */ /* 0x000e220008000a00 */
[----:B------:R-:W-:-:S03]  /*0130*/  IADD3.X R9, PT, PT, R5, UR9, RZ, P0, !PT ;  /* 0x0000000905097c10 */ /* 0x000fc600087fe4ff */
[----:B---3--:R-:W2:Y:S04]  /*0140*/  LDG.E R13, desc[UR4][R10.64] ;  /* 0x000000040a0d7981 */ /* 0x008ea8000c1e1900 */
[----:B------:R-:W3:Y:S01]  /*0150*/  LDG.E R3, desc[UR4][R8.64] ;  /* 0x0000000408037981 */ /* 0x000ee2000c1e1900 */
[----:B-1----:R-:W-:Y:S01]  /*0160*/  FADD R0, -R6, 1 ;  /* 0x3f80000006007421 */ /* 0x002fe20000000100 */
[----:B------:R-:W-:-:S03]  /*0170*/  IADD3 R12, P0, PT, R4, UR10, RZ ;  /* 0x0000000a040c7c10 */ /* 0x000fc6000ff1e0ff */
[----:B--2---:R-:W-:-:S04]  /*0180*/  FMUL R0, R0, R13 ;  /* 0x0000000d00007220 */ /* 0x004fc80000400000 */
[----:B---3--:R-:W-:Y:S01]  /*0190*/  FFMA R3, R3, R6, R0 ;  /* 0x0000000603037223 */ /* 0x008fe20000000000 */
[----:B------:R-:W-:-:S04]  /*01a0*/  IADD3.X R13, PT, PT, R5, UR11, RZ, P0, !PT ;  /* 0x0000000b050d7c10 */ /* 0x000fc800087fe4ff */
[----:B------:R1:W-:Y:S04]  /*01b0*/  STG.E desc[UR4][R8.64], R3 ;  /* 0x0000000308007986 */ /* 0x0003e8000c101904 */
[----:B------:R-:W2:Y:S04]  /*01c0*/  LDG.E R15, desc[UR4][R10.64] ;  /* 0x000000040a0f7981 */ /* 0x000ea8000c1e1900 */
[----:B------:R-:W3:Y:S01]  /*01d0*/  LDG.E R0, desc[UR4][R12.64] ;  /* 0x000000040c007981 */ /* 0x000ee2000c1e1900 */
[----:B------:R-:W-:Y:S01]  /*01e0*/  FADD R2, -R7, 1 ;  /* 0x3f80000007027421 */ /* 0x000fe20000000100 */
[----:B------:R-:W-:-:S03]  /*01f0*/  FSETP.GEU.AND P0, PT, |R6|, 1.175494350822287508e-38, PT ;  /* 0x008000000600780b */ /* 0x000fc60003f0e200 */
[----:B--2---:R-:W-:-:S04]  /*0200*/  FMUL R2, R2, R15 ;  /* 0x0000000f02027220 */ /* 0x004fc80000400000 */
[----:B------:R-:W-:-:S04]  /*0210*/  FMUL R15, R15, R2 ;  /* 0x000000020f0f7220 */ /* 0x000fc80000400000 */
[----:B---3--:R-:W-:Y:S01]  /*0220*/  FFMA R0, R0, R7, R15 ;  /* 0x0000000700007223 */ /* 0x008fe2000000000f */
[----:B------:R-:W-:-:S04]  /*0230*/  FMUL R7, |R6|, 16777216 ;  /* 0x4b80000006077820 */ /* 0x000fc80000400200 */
[----:B------:R2:W-:Y:S01]  /*0240*/  STG.E desc[UR4][R12.64], R0 ;  /* 0x000000000c007986 */ /* 0x0005e2000c101904 */
[----:B------:R-:W-:-:S03]  /*0250*/  FSEL R7, R7, |R6|, !P0 ;  /* 0x4000000607077208 */ /* 0x000fc60004000000 */
[----:B------:R3:W5:Y:S01]  /*0260*/  LDG.E R2, desc[UR4][R8.64] ;  /* 0x0000000408027981 */ /* 0x000762000c1e1900 */
[----:B-1----:R-:W-:-:S04]  /*0270*/  IADD3 R3, PT, PT, R7, -0x3f3504f3, RZ ;  /* 0xc0cafb0d07037810 */ /* 0x002fc80007ffe0ff */
[----:B------:R-:W-:Y:S02]  /*0280*/  LOP3.LUT R10, R3, 0xff800000, RZ, 0xc0, !PT ;  /* 0xff800000030a7812 */ /* 0x000fe400078ec0ff */
[----:B------:R-:W-:Y:S01]  /*0290*/  FSEL R3, RZ, -24, P0 ;  /* 0xc1c00000ff037808 */ /* 0x000fe20000000000 */
[----:B--2---:R-:W-:Y:S01]  /*02a0*/  IMAD.MOV.U32 R13, RZ, RZ, 0x3a2c32e4 ;  /* 0x3a2c32e4ff0d7424 */ /* 0x004fe200078e00ff */
[-C--:B------:R-:W-:Y:S02]  /*02b0*/  IADD3 R7, PT, PT, R7, -R10.reuse, RZ ;  /* 0x8000000a07077210 */ /* 0x080fe40007ffe0ff */
[----:B------:R-:W-:-:S03]  /*02c0*/  I2FP.F32.S32 R10, R10 ;  /* 0x0000000a000a7245 */ /* 0x000fc60000201400 */
[C---:B------:R-:W-:Y:S01]  /*02d0*/  FADD R11, R7.reuse, 1 ;  /* 0x3f800000070b7421 */ /* 0x040fe20000000000 */
[----:B------:R-:W-:Y:S01]  /*02e0*/  FADD R7, R7, -1 ;  /* 0xbf80000007077421 */ /* 0x000fe20000000000 */
[----:B------:R-:W-:-:S03]  /*02f0*/  FFMA R10, R10, 1.1920928955078125e-07, R3 ;  /* 0x340000000a0a7823 */ /* 0x000fc60000000003 */
[----:B------:R-:W-:Y:S01]  /*0300*/  FADD R12, R7, R7 ;  /* 0x00000007070c7221 */ /* 0x000fe20000000000 */
[----:B------:R-:W3:Y:S03]  /*0310*/  MUFU.RCP R11, R11 ;  /* 0x0000000b000b7308 */ /* 0x000ee60000001000 */
[----:B---3--:R-:W-:-:S04]  /*0320*/  FMUL R9, R11, R12 ;  /* 0x0000000c0b097220 */ /* 0x008fc80000400000 */
[----:B------:R-:W-:Y:S01]  /*0330*/  FADD R3, R7, -R9 ;  /* 0x8000000907037221 */ /* 0x000fe20000000000 */
[----:B------:R-:W-:-:S03]  /*0340*/  FMUL R8, R9, R9 ;  /* 0x0000000909087220 */ /* 0x000fc60000400000 */
[----:B------:R-:W-:Y:S01]  /*0350*/  FADD R12, R3, R3 ;  /* 0x00000003030c7221 */ /* 0x000fe20000000000 */
[----:B------:R-:W-:Y:S01]  /*0360*/  FFMA R3, R9, 1.4426950216293334961, R10 ;  /* 0x3fb8aa3b09037823 */ /* 0x000fe2000000000a */
[----:B------:R-:W-:Y:S02]  /*0370*/  FFMA R13, R8, R13, 0.0032181653659790754318 ;  /* 0x3b52e7db080d7423 */ /* 0x000fe4000000000d */
[----:B------:R-:W-:Y:S01]  /*0380*/  FFMA R12, R7, -R9, R12 ;  /* 0x80000009070c7223 */ /* 0x000fe2000000000c */
[----:B------:R-:W-:Y:S01]  /*0390*/  FADD R10, R10, -R3 ;  /* 0x800000030a0a7221 */ /* 0x000fe20000000000 */
[C---:B------:R-:W-:Y:S02]  /*03a0*/  FFMA R13, R8.reuse, R13, 0.018033718690276145935 ;  /* 0x3c93bb73080d7423 */ /* 0x040fe4000000000d */
[----:B------:R-:W-:Y:S01]  /*03b0*/  FMUL R12, R11, R12 ;  /* 0x0000000c0b0c7220 */ /* 0x000fe20000400000 */
[----:B------:R-:W-:Y:S01]  /*03c0*/  FFMA R7, R9, 1.4426950216293334961, R10 ;  /* 0x3fb8aa3b09077823 */ /* 0x000fe2000000000a */
[----:B------:R-:W-:-:S03]  /*03d0*/  FFMA R13, R8, R13, 0.12022458761930465698 ;  /* 0x3df6384f080d7423 */ /* 0x000fc6000000000d */
[----:B------:R-:W-:Y:S01]  /*03e0*/  FFMA R10, R12, 1.4426950216293334961, R7 ;  /* 0x3fb8aa3b0c0a7823 */ /* 0x000fe20000000007 */
[----:B------:R-:W-:Y:S01]  /*03f0*/  FMUL R8, R8, R13 ;  /* 0x0000000d08087220 */ /* 0x000fe20000400000 */
[----:B0-----:R-:W0:Y:S01]  /*0400*/  I2F.U64 R7, UR6 ;  /* 0x0000000600077d12 */ /* 0x001e220008301000 */
[----:B------:R-:W1:Y:S01]  /*0410*/  LDCU.64 UR6, c[0x0][0x3b8] ;  /* 0x00007700ff0677ac */ /* 0x000e620008000a00 */
[----:B------:R-:W-:Y:S01]  /*0420*/  FFMA R11, R9, 1.9251366722983220825e-08, R10 ;  /* 0x32a55e34090b7823 */ /* 0x000fe2000000000a */
[----:B------:R-:W-:-:S04]  /*0430*/  FMUL R10, R8, 3 ;  /* 0x40400000080a7820 */ /* 0x000fc80000400000 */
[----:B------:R-:W-:Y:S01]  /*0440*/  FFMA R10, R12, R10, R11 ;  /* 0x0000000a0c0a7223 */ /* 0x000fe2000000000b */
[----:B------:R-:W-:-:S03]  /*0450*/  HFMA2 R11, -RZ, RZ, 0.64013671875, -15.109375 ;  /* 0x391fcb8eff0b7431 */ /* 0x000fc600000001ff */
[----:B------:R-:W-:-:S04]  /*0460*/  FFMA R10, R9, R8, R10 ;  /* 0x00000008090a7223 */ /* 0x000fc8000000000a */
[----:B------:R-:W-:-:S04]  /*0470*/  FADD R12, R3, R10 ;  /* 0x0000000a030c7221 */ /* 0x000fc80000000000 */
[----:B0-----:R-:W-:Y:S01]  /*0480*/  FMUL R8, R7, R12 ;  /* 0x0000000c07087220 */ /* 0x001fe20000400000 */
[----:B------:R-:W-:-:S03]  /*0490*/  FADD R3, -R3, R12 ;  /* 0x0000000c03037221 */ /* 0x000fc60000000100 */
[----:B------:R-:W0:Y:S01]  /*04a0*/  FRND R9, R8 ;  /* 0x0000000800097307 */ /* 0x000e220000201000 */
[----:B------:R-:W-:Y:S01]  /*04b0*/  FADD R10, R10, -R3 ;  /* 0x800000030a0a7221 */ /* 0x000fe20000000000 */
[C---:B------:R-:W-:Y:S01]  /*04c0*/  FFMA R3, R7.reuse, R12, -R8 ;  /* 0x0000000c07037223 */ /* 0x040fe20000000808 */
[C---:B------:R-:W-:Y:S02]  /*04d0*/  FSETP.GT.AND P1, PT, |R8|.reuse, 152, PT ;  /* 0x431800000800780b */ /* 0x040fe40003f24200 */
[C---:B------:R-:W-:Y:S01]  /*04e0*/  FSETP.GEU.AND P3, PT, R8.reuse, RZ, PT ;  /* 0x000000ff0800720b */ /* 0x040fe20003f6e000 */
[----:B------:R-:W-:Y:S02]  /*04f0*/  FFMA R3, R7, R10, R3 ;  /* 0x0000000a07037223 */ /* 0x000fe40000000003 */
[----:B------:R-:W2:Y:S01]  /*0500*/  F2I.NTZ R12, R8 ;  /* 0x00000008000c7305 */ /* 0x000ea20000203100 */
[----:B0-----:R-:W-:Y:S01]  /*0510*/  FADD R10, R8, -R9 ;  /* 0x80000009080a7221 */ /* 0x001fe20000000000 */
[----:B------:R-:W-:-:S03]  /*0520*/  FSETP.GT.AND P0, PT, R9, RZ, PT ;  /* 0x000000ff0900720b */ /* 0x000fc60003f04000 */
[----:B------:R-:W-:Y:S01]  /*0530*/  FADD R10, R3, R10 ;  /* 0x0000000a030a7221 */ /* 0x000fe20000000000 */
[----:B------:R-:W-:Y:S02]  /*0540*/  SEL R9, RZ, 0x83000000, P0 ;  /* 0x83000000ff097807 */ /* 0x000fe40000000000 */
[----:B-1----:R-:W-:Y:S01]  /*0550*/  ISETP.NE.U32.AND P0, PT, RZ, UR6, PT ;  /* 0x00000006ff007c0c */ /* 0x002fe2000bf05070 */
[----:B------:R-:W-:Y:S01]  /*0560*/  FFMA R3, R10, R11, 0.0013391353422775864601 ;  /* 0x3aaf85ed0a037423 */ /* 0x000fe2000000000b */
[----:B------:R-:W-:Y:S01]  /*0570*/  IADD3 R14, PT, PT, R9, 0x7f000000, RZ ;  /* 0x7f000000090e7810 */ /* 0x000fe20007ffe0ff */
[----:B--2---:R-:W-:Y:S01]  /*0580*/  IMAD R12, R12, 0x800000, -R9 ;  /* 0x008000000c0c7824 */ /* 0x004fe200078e0a09 */
[----:B------:R-:W-:Y:S01]  /*0590*/  ISETP.NE.AND.EX P0, PT, RZ, UR7, PT, P0 ;  /* 0x00000007ff007c0c */ /* 0x000fe2000bf05300 */
[----:B------:R-:W-:-:S03]  /*05a0*/  FFMA R3, R10, R3, 0.0096188392490148544312 ;  /* 0x3c1d98560a037423 */ /* 0x000fc60000000003 */
[----:B------:R-:W-:Y:S01]  /*05b0*/  FSETP.EQ.OR P2, PT, R6, 1, !P0 ;  /* 0x3f8000000600780b */ /* 0x000fe20004742400 */
[----:B------:R-:W-:Y:S01]  /*05c0*/  FFMA R11, R10, R3, 0.055503588169813156128 ;  /* 0x3d6357bb0a0b7423 */ /* 0x000fe20000000003 */
[----:B------:R-:W-:-:S03]  /*05d0*/  FMUL R3, R7, 0.5 ;  /* 0x3f00000007037820 */ /* 0x000fc60000400000 */
[----:B------:R-:W-:-:S03]  /*05e0*/  FFMA R11, R10, R11, 0.24022644758224487305 ;  /* 0x3e75fdec0a0b7423 */ /* 0x000fc6000000000b */
[----:B------:R-:W0:Y:S01]  /*05f0*/  FRND.TRUNC R3, R3 ;  /* 0x0000000300037307 */ /* 0x000e22000020d000 */
[----:B------:R-:W-:-:S04]  /*0600*/  FFMA R11, R10, R11, 0.69314718246459960938 ;  /* 0x3f3172180a0b7423 */ /* 0x000fc8000000000b */
[----:B------:R-:W-:-:S04]  /*0610*/  FFMA R11, R10, R11, 1 ;  /* 0x3f8000000a0b7423 */ /* 0x000fc8000000000b */
[----:B------:R-:W-:-:S04]  /*0620*/  FMUL R11, R11, R14 ;  /* 0x0000000e0b0b7220 */ /* 0x000fc80000400000 */
[----:B------:R-:W-:Y:S01]  /*0630*/  FMUL R11, R11, R12 ;  /* 0x0000000c0b0b7220 */ /* 0x000fe20000400000 */
[----:B------:R-:W-:Y:S01]  /*0640*/  @P1 FSEL R11, RZ, +INF , !P3 ;  /* 0x7f800000ff0b1808 */ /* 0x000fe20005800000 */
[----:B0-----:R-:W-:Y:S01]  /*0650*/  FADD R8, R3, R3 ;  /* 0x0000000303087221 */ /* 0x001fe20000000000 */
[----:B------:R-:W-:-:S03]  /*0660*/  MOV R3, 0x3f800000 ;  /* 0x3f80000000037802 */ /* 0x000fc60000000f00 */
[----:B------:R-:W-:Y:S01]  /*0670*/  FADD R8, R7, -R8 ;  /* 0x8000000807087221 */ /* 0x000fe20000000000 */
[----:B------:R-:W-:Y:S06]  /*0680*/  @P2 BRA `(.L_x_0) ;  /* 0x0000000000482947 */ /* 0x000fec0003800000 */
[----:B------:R-:W-:-:S04]  /*0690*/  FSETP.NAN.AND P1, PT, |R7|, |R7|, PT ;  /* 0x400000070700720b */ /* 0x000fc80003f28200 */
[----:B------:R-:W-:-:S13]  /*06a0*/  FSETP.NUM.AND P1, PT, |R6|, |R6|, !P1 ;  /* 0x400000060600720b */ /* 0x000fda0004f27200 */
[----:B------:R-:W-:Y:S01]  /*06b0*/  @!P1 FADD R3, R7, R6 ;  /* 0x0000000607039221 */ /* 0x000fe20000000000 */
[----:B------:R-:W-:Y:S06]  /*06c0*/  @!P1 BRA `(.L_x_0) ;  /* 0x0000000000389947 */ /* 0x000fec0003800000 */
[----:B------:R-:W-:-:S04]  /*06d0*/  FSETP.NEU.AND P1, PT, |R6|, +INF , PT ;  /* 0x7f8000000600780b */ /* 0x000fc80003f2d200 */
[----:B------:R-:W-:-:S04]  /*06e0*/  FSETP.NEU.AND P1, PT, R6, RZ, P1 ;  /* 0x000000ff0600720b */ /* 0x000fc80000f2d000 */
[----:B------:R-:W-:-:S09]  /*06f0*/  FSETP.NEU.AND P2, PT, |R8|, 1, !P1 ;  /* 0x3f8000000800780b */ /* 0x000fd20004f4d200 */
[----:B------:R-:W-:-:S05]  /*0700*/  @!P1 FADD R9, R6, R6 ;  /* 0x0000000606099221 */ /* 0x000fca0000000000 */
[----:B------:R-:W-:-:S04]  /*0710*/  @P2 LOP3.LUT R9, R9, 0x7fffffff, RZ, 0xc0, !PT ;  /* 0x7fffffff09092812 */ /* 0x000fc800078ec0ff */
[----:B------:R-:W-:Y:S01]  /*0720*/  @!P1 MOV R3, R9 ;  /* 0x0000000900039202 */ /* 0x000fe20000000f00 */
[----:B------:R-:W-:Y:S06]  /*0730*/  @!P1 BRA `(.L_x_0) ;  /* 0x00000000001c9947 */ /* 0x000fec0003800000 */
[----:B------:R-:W-:Y:S02]  /*0740*/  FSETP.NEU.AND P1, PT, |R7|, +INF , PT ;  /* 0x7f8000000700780b */ /* 0x000fe40003f2d200 */
[----:B------:R-:W-:-:S13]  /*0750*/  FSETP.EQ.AND P2, PT, R6, -1, PT ;  /* 0xbf8000000600780b */ /* 0x000fda0003f42000 */
[----:B------:R-:W-:Y:S05]  /*0760*/  @!P1 BRA P2, `(.L_x_0) ;  /* 0x0000000000109947 */ /* 0x000fea0001000000 */
[----:B------:R-:W-:Y:S02]  /*0770*/  FSETP.GEU.AND P1, PT, R6, RZ, PT ;  /* 0x000000ff0600720b */ /* 0x000fe40003f2e000 */
[----:B------:R-:W-:-:S11]  /*0780*/  MOV R3, R11 ;  /* 0x0000000b00037202 */ /* 0x000fd60000000f00 */
[----:B------:R-:W-:-:S04]  /*0790*/  @!P1 FSETP.NEU.AND P2, PT, |R8|, 1, PT ;  /* 0x3f8000000800980b */ /* 0x000fc80003f4d200 */
[----:B------:R-:W-:-:S09]  /*07a0*/  @!P1 FSEL R3, R11, -R11, P2 ;  /* 0x8000000b0b039208 */ /* 0x000fd20001000000 */
.L_x_0:
[----:B------:R-:W-:Y:S01]  /*07b0*/  FADD R11, -R3, 1 ;  /* 0x3f800000030b7421 */ /* 0x000fe20000000100 */
[----:B------:R-:W-:Y:S03]  /*07c0*/  BSSY.RECONVERGENT B0, `(.L_x_1) ;  /* 0x000000e000007945 */ /* 0x000fe60003800200 */
[----:B------:R-:W0:Y:S08]  /*07d0*/  MUFU.RCP R3, R11 ;  /* 0x0000000b00037308 */ /* 0x000e300000001000 */
[----:B-----5:R-:W1:Y:S01]  /*07e0*/  FCHK P1, R2, R11 ;  /* 0x0000000b02007302 */ /* 0x020e620000020000 */
[----:B0-----:R-:W-:-:S04]  /*07f0*/  FFMA R6, -R11, R3, 1 ;  /* 0x3f8000000b067423 */ /* 0x001fc80000000103 */
[----:B------:R-:W-:Y:S01]  /*0800*/  FFMA R3, R3, R6, R3 ;  /* 0x0000000603037223 */ /* 0x000fe20000000003 */
[----:B------:R-:W-:-:S03]  /*0810*/  IMAD.MOV.U32 R6, RZ, RZ, 0x3f800000 ;  /* 0x3f800000ff067424 */ /* 0x000fc600078e00ff */
[----:B------:R-:W-:-:S04]  /*0820*/  FFMA R10, R2, R3, RZ ;  /* 0x00000003020a7223 */ /* 0x000fc800000000ff */
[----:B------:R-:W-:-:S04]  /*0830*/  FFMA R9, -R11, R10, R2 ;  /* 0x0000000a0b097223 */ /* 0x000fc80000000102 */
[----:B------:R-:W-:Y:S01]  /*0840*/  FFMA R9, R3, R9, R10 ;  /* 0x0000000903097223 */ /* 0x000fe2000000000a */
[----:B-1----:R-:W-:Y:S06]  /*0850*/  @!P1 BRA `(.L_x_2) ;  /* 0x0000000000109947 */ /* 0x002fec0003800000 */
[----:B------:R-:W-:Y:S02]  /*0860*/  MOV R3, R11 ;  /* 0x0000000b00037202 */ /* 0x000fe40000000f00 */
[----:B------:R-:W-:-:S07]  /*0870*/  MOV R10, 0x890 ;  /* 0x00000890000a7802 */ /* 0x000fce0000000f00 */
[----:B------:R-:W-:Y:S05]  /*0880*/  CALL.REL.NOINC `($__internal_1_$__cuda_sm3x_div_rn_noftz_f32_slowpath) ;  /* 0x00000008007c7944 */ /* 0x000fea0003c00000 */
[----:B------:R-:W-:-:S07]  /*0890*/  MOV R9, R2 ;  /* 0x0000000200097202 */ /* 0x000fce0000000f00 */
.L_x_2:
[----:B------:R-:W-:Y:S05]  /*08a0*/  BSYNC.RECONVERGENT B0 ;  /* 0x0000000000007941 */ /* 0x000fea0003800200 */
.L_x_1:
[----:B------:R-:W0:Y:S02]  /*08b0*/  LDC R2, c[0x0][0x3ac] ;  /* 0x0000eb00ff027b82 */ /* 0x000e240000000800 */
[C---:B0-----:R-:W-:Y:S01]  /*08c0*/  FMUL R3, |R2|.reuse, 16777216 ;  /* 0x4b80000002037820 */ /* 0x041fe20000400200 */
[C---:B------:R-:W-:Y:S02]  /*08d0*/  FSETP.GEU.AND P1, PT, |R2|.reuse, 1.175494350822287508e-38, PT ;  /* 0x008000000200780b */ /* 0x040fe40003f2e200 */
[----:B------:R-:W-:Y:S02]  /*08e0*/  FSETP.EQ.OR P0, PT, R2, 1, !P0 ;  /* 0x3f8000000200780b */ /* 0x000fe40004702400 */
[----:B------:R-:W-:-:S04]  /*08f0*/  FSEL R3, R3, |R2|, !P1 ;  /* 0x4000000203037208 */ /* 0x000fc80004800000 */
[----:B------:R-:W-:-:S04]  /*0900*/  IADD3 R10, PT, PT, R3, -0x3f3504f3, RZ ;  /* 0xc0cafb0d030a7810 */ /* 0x000fc80007ffe0ff */
[----:B------:R-:W-:Y:S02]  /*0910*/  LOP3.LUT R12, R10, 0xff800000, RZ, 0xc0, !PT ;  /* 0xff8000000a0c7812 */ /* 0x000fe400078ec0ff */
[----:B------:R-:W-:Y:S02]  /*0920*/  FSEL R10, RZ, -24, P1 ;  /* 0xc1c00000ff0a7808 */ /* 0x000fe40000800000 */
[----:B------:R-:W-:Y:S01]  /*0930*/  I2FP.F32.S32 R11, R12 ;  /* 0x0000000c000b7245 */ /* 0x000fe20000201400 */
[----:B------:R-:W-:-:S04]  /*0940*/  IMAD.IADD R3, R3, 0x1, -R12 ;  /* 0x0000000103037824 */ /* 0x000fc800078e0a0c */
[C---:B------:R-:W-:Y:S01]  /*0950*/  FADD R13, R3.reuse, 1 ;  /* 0x3f800000030d7421 */ /* 0x040fe20000000000 */
[----:B------:R-:W-:Y:S01]  /*0960*/  FADD R14, R3, -1 ;  /* 0xbf800000030e7421 */ /* 0x000fe20000000000 */
[----:B------:R-:W-:-:S03]  /*0970*/  FFMA R12, R11, 1.1920928955078125e-07, R10 ;  /* 0x340000000b0c7823 */ /* 0x000fc6000000000a */
[----:B------:R-:W-:Y:S01]  /*0980*/  FADD R16, R14, R14 ;  /* 0x0000000e0e107221 */ /* 0x000fe20000000000 */
[----:B------:R-:W0:Y:S03]  /*0990*/  MUFU.RCP R13, R13 ;  /* 0x0000000d000d7308 */ /* 0x000e260000001000 */
[----:B0-----:R-:W-:Y:S01]  /*09a0*/  FMUL R3, R13, R16 ;  /* 0x000000100d037220 */ /* 0x001fe20000400000 */
[----:B------:R-:W-:-:S03]  /*09b0*/  HFMA2 R16, -RZ, RZ, 0.771484375, 0.21533203125 ;  /* 0x3a2c32e4ff107431 */ /* 0x000fc600000001ff */
[----:B------:R-:W-:Y:S01]  /*09c0*/  FADD R15, R14, -R3 ;  /* 0x800000030e0f7221 */ /* 0x000fe20000000000 */
[CC--:B------:R-:W-:Y:S01]  /*09d0*/  FMUL R11, R3.reuse, R3.reuse ;  /* 0x00000003030b7220 */ /* 0x0c0fe20000400000 */
[----:B------:R-:W-:Y:S02]  /*09e0*/  FFMA R10, R3, 1.4426950216293334961, R12 ;  /* 0x3fb8aa3b030a7823 */ /* 0x000fe4000000000c */
[----:B------:R-:W-:Y:S02]  /*09f0*/  FADD R15, R15, R15 ;  /* 0x0000000f0f0f7221 */ /* 0x000fe40000000000 */
[----:B------:R-:W-:Y:S01]  /*0a00*/  FADD R12, R12, -R10 ;  /* 0x8000000a0c0c7221 */ /* 0x000fe20000000000 */
[----:B------:R-:W-:Y:S01]  /*0a10*/  FFMA R16, R11, R16, 0.0032181653659790754318 ;  /* 0x3b52e7db0b107423 */ /* 0x000fe20000000010 */
[----:B------:R-:W-:Y:S02]  /*0a20*/  FFMA R14, R14, -R3, R15 ;  /* 0x800000030e0e7223 */ /* 0x000fe4000000000f */
[----:B------:R-:W-:Y:S01]  /*0a30*/  FFMA R15, R3, 1.4426950216293334961, R12 ;  /* 0x3fb8aa3b030f7823 */ /* 0x000fe2000000000c */
[----:B------:R-:W-:Y:S01]  /*0a40*/  FFMA R16, R11, R16, 0.018033718690276145935 ;  /* 0x3c93bb730b107423 */ /* 0x000fe20000000010 */
[----:B------:R-:W-:-:S03]  /*0a50*/  FMUL R14, R13, R14 ;  /* 0x0000000e0d0e7220 */ /* 0x000fc60000400000 */
[----:B------:R-:W-:Y:S01]  /*0a60*/  FFMA R16, R11, R16, 0.12022458761930465698 ;  /* 0x3df6384f0b107423 */ /* 0x000fe20000000010 */
[----:B------:R-:W-:-:S03]  /*0a70*/  FFMA R12, R14, 1.4426950216293334961, R15 ;  /* 0x3fb8aa3b0e0c7823 */ /* 0x000fc6000000000f */
[----:B------:R-:W-:Y:S01]  /*0a80*/  FMUL R16, R11, R16 ;  /* 0x000000100b107220 */ /* 0x000fe20000400000 */
[----:B------:R-:W-:-:S03]  /*0a90*/  FFMA R11, R3, 1.9251366722983220825e-08, R12 ;  /* 0x32a55e34030b7823 */ /* 0x000fc6000000000c */
[----:B------:R-:W-:-:S04]  /*0aa0*/  FMUL R12, R16, 3 ;  /* 0x40400000100c7820 */ /* 0x000fc80000400000 */
[----:B------:R-:W-:Y:S01]  /*0ab0*/  FFMA R11, R14, R12, R11 ;  /* 0x0000000c0e0b7223 */ /* 0x000fe2000000000b */
[----:B------:R-:W-:-:S03]  /*0ac0*/  MOV R14, 0x391fcb8e ;  /* 0x391fcb8e000e7802 */ /* 0x000fc60000000f00 */
[----:B------:R-:W-:-:S04]  /*0ad0*/  FFMA R11, R3, R16, R11 ;  /* 0x00000010030b7223 */ /* 0x000fc8000000000b */
[----:B------:R-:W-:-:S04]  /*0ae0*/  FADD R3, R10, R11 ;  /* 0x0000000b0a037221 */ /* 0x000fc80000000000 */
[----:B------:R-:W-:Y:S01]  /*0af0*/  FMUL R12, R7, R3 ;  /* 0x00000003070c7220 */ /* 0x000fe20000400000 */
[----:B------:R-:W-:-:S03]  /*0b00*/  FADD R10, -R10, R3 ;  /* 0x000000030a0a7221 */ /* 0x000fc60000000100 */
[----:B------:R-:W0:Y:S01]  /*0b10*/  FRND R13, R12 ;  /* 0x0000000c000d7307 */ /* 0x000e220000201000 */
[----:B------:R-:W-:Y:S01]  /*0b20*/  FADD R10, R11, -R10 ;  /* 0x8000000a0b0a7221 */ /* 0x000fe20000000000 */
[----:B------:R-:W-:Y:S01]  /*0b30*/  FFMA R3, R7, R3, -R12 ;  /* 0x0000000307037223 */ /* 0x000fe2000000080c */
[----:B------:R-:W-:-:S03]  /*0b40*/  FSETP.GEU.AND P2, PT, R12, RZ, PT ;  /* 0x000000ff0c00720b */ /* 0x000fc60003f4e000 */
[----:B------:R-:W-:Y:S02]  /*0b50*/  FFMA R3, R7, R10, R3 ;  /* 0x0000000a07037223 */ /* 0x000fe40000000003 */
[----:B------:R-:W1:Y:S01]  /*0b60*/  F2I.NTZ R11, R12 ;  /* 0x0000000c000b7305 */ /* 0x000e620000203100 */
[----:B0-----:R-:W-:Y:S01]  /*0b70*/  FADD R10, R12, -R13 ;  /* 0x8000000d0c0a7221 */ /* 0x001fe20000000000 */
[----:B------:R-:W-:-:S03]  /*0b80*/  FSETP.GT.AND P1, PT, R13, RZ, PT ;  /* 0x000000ff0d00720b */ /* 0x000fc60003f24000 */
[----:B------:R-:W-:-:S04]  /*0b90*/  FADD R3, R3, R10 ;  /* 0x0000000a03037221 */ /* 0x000fc80000000000 */
[C---:B------:R-:W-:Y:S01]  /*0ba0*/  FFMA R10, R3.reuse, R14, 0.0013391353422775864601 ;  /* 0x3aaf85ed030a7423 */ /* 0x040fe2000000000e */
[----:B------:R-:W-:Y:S02]  /*0bb0*/  SEL R14, RZ, 0x83000000, P1 ;  /* 0x83000000ff0e7807 */ /* 0x000fe40000800000 */
[----:B------:R-:W-:Y:S01]  /*0bc0*/  FSETP.GT.AND P1, PT, |R12|, 152, PT ;  /* 0x431800000c00780b */ /* 0x000fe20003f24200 */
[----:B------:R-:W-:Y:S01]  /*0bd0*/  FFMA R10, R3, R10, 0.0096188392490148544312 ;  /* 0x3c1d9856030a7423 */ /* 0x000fe2000000000a */
[----:B------:R-:W-:Y:S01]  /*0be0*/  IADD3 R13, PT, PT, R14, 0x7f000000, RZ ;  /* 0x7f0000000e0d7810 */ /* 0x000fe20007ffe0ff */
[----:B-1----:R-:W-:Y:S02]  /*0bf0*/  IMAD R11, R11, 0x800000, -R14 ;  /* 0x008000000b0b7824 */ /* 0x002fe400078e0a0e */
[----:B------:R-:W-:-:S04]  /*0c00*/  FFMA R10, R3, R10, 0.055503588169813156128 ;  /* 0x3d6357bb030a7423 */ /* 0x000fc8000000000a */
[----:B------:R-:W-:-:S04]  /*0c10*/  FFMA R10, R3, R10, 0.24022644758224487305 ;  /* 0x3e75fdec030a7423 */ /* 0x000fc8000000000a */
[----:B------:R-:W-:-:S04]  /*0c20*/  FFMA R10, R3, R10, 0.69314718246459960938 ;  /* 0x3f317218030a7423 */ /* 0x000fc8000000000a */
[----:B------:R-:W-:-:S04]  /*0c30*/  FFMA R10, R3, R10, 1 ;  /* 0x3f800000030a7423 */ /* 0x000fc8000000000a */
[----:B------:R-:W-:-:S04]  /*0c40*/  FMUL R10, R10, R13 ;  /* 0x0000000d0a0a7220 */ /* 0x000fc80000400000 */
[----:B------:R-:W-:Y:S01]  /*0c50*/  FMUL R10, R10, R11 ;  /* 0x0000000b0a0a7220 */ /* 0x000fe20000400000 */
[----:B------:R-:W-:Y:S01]  /*0c60*/  @P1 FSEL R10, RZ, +INF , !P2 ;  /* 0x7f800000ff0a1808 */ /* 0x000fe20005000000 */
        /* <DEDUP_REMOVED lines=19> */
.L_x_3:
[----:B------:R-:W-:Y:S01]  /*0da0*/  FADD R7, -R6, 1 ;  /* 0x3f80000006077421 */ /* 0x000fe20000000100 */
[----:B------:R-:W-:Y:S03]  /*0db0*/  BSSY.RECONVERGENT B0, `(.L_x_4) ;  /* 0x000000e000007945 */ /* 0x000fe60003800200 */
[----:B------:R-:W0:Y:S08]  /*0dc0*/  MUFU.RCP R2, R7 ;  /* 0x0000000700027308 */ /* 0x000e300000001000 */
[----:B------:R-:W1:Y:S01]  /*0dd0*/  FCHK P0, R0, R7 ;  /* 0x0000000700007302 */ /* 0x000e620000000000 */
[----:B0-----:R-:W-:-:S04]  /*0de0*/  FFMA R3, -R7, R2, 1 ;  /* 0x3f80000007037423 */ /* 0x001fc80000000102 */
[----:B------:R-:W-:-:S04]  /*0df0*/  FFMA R3, R2, R3, R2 ;  /* 0x0000000302037223 */ /* 0x000fc80000000002 */
[----:B------:R-:W-:-:S04]  /*0e00*/  FFMA R2, R0, R3, RZ ;  /* 0x0000000300027223 */ /* 0x000fc800000000ff */
[----:B------:R-:W-:-:S04]  /*0e10*/  FFMA R6, -R7, R2, R0 ;  /* 0x0000000207067223 */ /* 0x000fc80000000100 */
[----:B------:R-:W-:Y:S01]  /*0e20*/  FFMA R3, R3, R6, R2 ;  /* 0x0000000603037223 */ /* 0x000fe20000000002 */
[----:B-1----:R-:W-:Y:S06]  /*0e30*/  @!P0 BRA `(.L_x_5) ;  /* 0x0000000000148947 */ /* 0x002fec0003800000 */
[----:B------:R-:W-:Y:S01]  /*0e40*/  MOV R2, R0 ;  /* 0x0000000000027202 */ /* 0x000fe20000000f00 */
[----:B------:R-:W-:Y:S01]  /*0e50*/  IMAD.MOV.U32 R3, RZ, RZ, R7 ;  /* 0x000000ffff037224 */ /* 0x000fe200078e0007 */
[----:B------:R-:W-:-:S07]  /*0e60*/  MOV R10, 0xe80 ;  /* 0x00000e80000a7802 */ /* 0x000fce0000000f00 */
[----:B------:R-:W-:Y:S05]  /*0e70*/  CALL.REL.NOINC `($__internal_1_$__cuda_sm3x_div_rn_noftz_f32_slowpath) ;  /* 0x0000000400007944 */ /* 0x000fea0003c00000 */
[----:B------:R-:W-:-:S07]  /*0e80*/  MOV R3, R2 ;  /* 0x0000000200037202 */ /* 0x000fce0000000f00 */
.L_x_5:
[----:B------:R-:W-:Y:S05]  /*0e90*/  BSYNC.RECONVERGENT B0 ;  /* 0x0000000000007941 */ /* 0x000fea0003800200 */
.L_x_4:
[----:B------:R-:W0:Y:S01]  /*0ea0*/  LDCU UR6, c[0x0][0x3b0] ;  /* 0x00007600ff0677ac */ /* 0x000e220008000800 */
[----:B------:R-:W-:Y:S01]  /*0eb0*/  IADD3 R0, PT, PT, R3, -0xd000000, RZ ;  /* 0xf300000003007810 */ /* 0x000fe20007ffe0ff */
[----:B------:R1:W2:Y:S01]  /*0ec0*/  MUFU.RSQ R6, R3 ;  /* 0x0000000300067308 */ /* 0x0002a20000001400 */
[----:B------:R-:W-:Y:S02]  /*0ed0*/  BSSY.RECONVERGENT B0, `(.L_x_6) ;  /* 0x000000d000007945 */ /* 0x000fe40003800200 */
[----:B------:R-:W-:Y:S01]  /*0ee0*/  ISETP.GT.U32.AND P0, PT, R0, 0x727fffff, PT ;  /* 0x727fffff0000780c */ /* 0x000fe20003f04070 */
[----:B0-----:R-:W-:-:S12]  /*0ef0*/  FMUL R2, R9, UR6 ;  /* 0x0000000609027c20 */ /* 0x001fd80008400000 */
[----:B-12---:R-:W-:Y:S05]  /*0f00*/  @!P0 BRA `(.L_x_7) ;  /* 0x0000000000148947 */ /* 0x006fea0003800000 */
[----:B------:R-:W-:Y:S02]  /*0f10*/  MOV R0, R3 ;  /* 0x0000000300007202 */ /* 0x000fe40000000f00 */
[----:B------:R-:W-:-:S07]  /*0f20*/  MOV R10, 0xf40 ;  /* 0x00000f40000a7802 */ /* 0x000fce0000000f00 */
[----:B------:R-:W-:Y:S05]  /*0f30*/  CALL.REL.NOINC `($__internal_0_$__cuda_sm20_sqrt_rn_f32_slowpath) ;  /* 0x0000000000787944 */ /* 0x000fea0003c00000 */
[----:B------:R-:W-:Y:S01]  /*0f40*/  IMAD.MOV.U32 R0, RZ, RZ, R3 ;  /* 0x000000ffff007224 */ /* 0x000fe200078e0003 */
[----:B------:R-:W-:Y:S06]  /*0f50*/  BRA `(.L_x_8) ;  /* 0x0000000000107947 */ /* 0x000fec0003800000 */
.L_x_7:
[C---:B------:R-:W-:Y:S01]  /*0f60*/  FMUL.FTZ R0, R6.reuse, R3 ;  /* 0x0000000306007220 */ /* 0x040fe20000410000 */
[----:B------:R-:W-:-:S03]  /*0f70*/  FMUL.FTZ R6, R6, 0.5 ;  /* 0x3f00000006067820 */ /* 0x000fc60000410000 */
[----:B------:R-:W-:-:S04]  /*0f80*/  FFMA R3, -R0, R0, R3 ;  /* 0x0000000000037223 */ /* 0x000fc80000000103 */
[----:B------:R-:W-:-:S07]  /*0f90*/  FFMA R0, R3, R6, R0 ;  /* 0x0000000603007223 */ /* 0x000fce0000000000 */
.L_x_8:
[----:B------:R-:W-:Y:S05]  /*0fa0*/  BSYNC.RECONVERGENT B0 ;  /* 0x0000000000007941 */ /* 0x000fea0003800200 */
.L_x_6:
[----:B------:R-:W0:Y:S01]  /*0fb0*/  LDCU UR6, c[0x0][0x3b4] ;  /* 0x00007680ff0677ac */ /* 0x000e220008000800 */
[----:B------:R-:W-:Y:S01]  /*0fc0*/  BSSY.RECONVERGENT B0, `(.L_x_9) ;  /* 0x000000e000007945 */ /* 0x000fe20003800200 */
[----:B0-----:R-:W-:-:S04]  /*0fd0*/  FADD R7, R0, UR6 ;  /* 0x0000000600077e21 */ /* 0x001fc80008000000 */
        /* <DEDUP_REMOVED lines=12> */
.L_x_10:
[----:B------:R-:W-:Y:S05]  /*10a0*/  BSYNC.RECONVERGENT B0 ;  /* 0x0000000000007941 */ /* 0x000fea0003800200 */
.L_x_9:
[----:B------:R-:W0:Y:S02]  /*10b0*/  LDCU.64 UR6, c[0x0][0x380] ;  /* 0x00007000ff0677ac */ /* 0x000e240008000a00 */
[----:B0-----:R-:W-:-:S04]  /*10c0*/  IADD3 R4, P0, PT, R4, UR6, RZ ;  /* 0x0000000604047c10 */ /* 0x001fc8000ff1e0ff */
[----:B------:R-:W-:-:S05]  /*10d0*/  IADD3.X R5, PT, PT, R5, UR7, RZ, P0, !PT ;  /* 0x0000000705057c10 */ /* 0x000fca00087fe4ff */
[----:B------:R-:W2:Y:S02]  /*10e0*/  LDG.E R3, desc[UR4][R4.64] ;  /* 0x0000000404037981 */ /* 0x000ea4000c1e1900 */
[----:B--2---:R-:W-:-:S05]  /*10f0*/  FADD R3, R3, -R0 ;  /* 0x8000000003037221 */ /* 0x004fca0000000000 */
[----:B------:R-:W-:Y:S01]  /*1100*/  STG.E desc[UR4][R4.64], R3 ;  /* 0x0000000304007986 */ /* 0x000fe2000c101904 */
[----:B------:R-:W-:Y:S05]  /*1110*/  EXIT ;  /* 0x000000000000794d */ /* 0x000fea0003800000 */
        .weak           $__internal_0_$__cuda_sm20_sqrt_rn_f32_slowpath
        .type           $__internal_0_$__cuda_sm20_sqrt_rn_f32_slowpath,@function
        .size           $__internal_0_$__cuda_sm20_sqrt_rn_f32_slowpath,($__internal_1_$__cuda_sm3x_div_rn_noftz_f32_slowpath - $__internal_0_$__cuda_sm20_sqrt_rn_f32_slowpath)
$__internal_0_$__cuda_sm20_sqrt_rn_f32_slowpath:
[----:B------:R-:W-:-:S13]  /*1120*/  LOP3.LUT P0, RZ, R0, 0x7fffffff, RZ, 0xc0, !PT ;  /* 0x7fffffff00ff7812 */ /* 0x000fda000780c0ff */
[----:B------:R-:W-:Y:S01]  /*1130*/  @!P0 MOV R3, R0 ;  /* 0x0000000000038202 */ /* 0x000fe20000000f00 */
[----:B------:R-:W-:Y:S06]  /*1140*/  @!P0 BRA `(.L_x_11) ;  /* 0x0000000000408947 */ /* 0x000fec0003800000 */
[----:B------:R-:W-:-:S13]  /*1150*/  FSETP.GEU.FTZ.AND P0, PT, R0, RZ, PT ;  /* 0x000000ff0000720b */ /* 0x000fda0003f1e000 */
[----:B------:R-:W-:Y:S01]  /*1160*/  @!P0 IMAD.MOV.U32 R3, RZ, RZ, 0x7fffffff ;  /* 0x7fffffffff038424 */ /* 0x000fe200078e00ff */
[----:B------:R-:W-:Y:S06]  /*1170*/  @!P0 BRA `(.L_x_11) ;  /* 0x0000000000348947 */ /* 0x000fec0003800000 */
[----:B------:R-:W-:-:S13]  /*1180*/  FSETP.GTU.FTZ.AND P0, PT, |R0|, +INF , PT ;  /* 0x7f8000000000780b */ /* 0x000fda0003f1c200 */
[----:B------:R-:W-:Y:S01]  /*1190*/  @P0 FADD.FTZ R3, R0, 1 ;  /* 0x3f80000000030421 */ /* 0x000fe20000010000 */
[----:B------:R-:W-:Y:S06]  /*11a0*/  @P0 BRA `(.L_x_11) ;  /* 0x0000000000280947 */ /* 0x000fec0003800000 */
[----:B------:R-:W-:-:S13]  /*11b0*/  FSETP.NEU.FTZ.AND P0, PT, |R0|, +INF , PT ;  /* 0x7f8000000000780b */ /* 0x000fda0003f1d200 */
[----:B------:R-:W-:-:S04]  /*11c0*/  @P0 FFMA R6, R0, 1.84467440737095516160e+19, RZ ;  /* 0x5f80000000060823 */ /* 0x000fc800000000ff */
[----:B------:R-:W0:Y:S02]  /*11d0*/  @P0 MUFU.RSQ R3, R6 ;  /* 0x0000000600030308 */ /* 0x000e240000001400 */
[----:B0-----:R-:W-:Y:S01]  /*11e0*/  @P0 FMUL.FTZ R7, R6, R3 ;  /* 0x0000000306070220 */ /* 0x001fe20000410000 */
[----:B------:R-:W-:Y:S01]  /*11f0*/  @P0 FMUL.FTZ R9, R3, 0.5 ;  /* 0x3f00000003090820 */ /* 0x000fe20000410000 */
[----:B------:R-:W-:Y:S02]  /*1200*/  @!P0 MOV R3, R0 ;  /* 0x0000000000038202 */ /* 0x000fe40000000f00 */
[----:B------:R-:W-:-:S04]  /*1210*/  @P0 FADD.FTZ R8, -R7, -RZ ;  /* 0x800000ff07080221 */ /* 0x000fc80000010100 */
[----:B------:R-:W-:-:S04]  /*1220*/  @P0 FFMA R8, R7, R8, R6 ;  /* 0x0000000807080223 */ /* 0x000fc80000000006 */
[----:B------:R-:W-:-:S04]  /*1230*/  @P0 FFMA R8, R8, R9, R7 ;  /* 0x0000000908080223 */ /* 0x000fc80000000007 */
[----:B------:R-:W-:-:S07]  /*1240*/  @P0 FMUL.FTZ R3, R8, 2.3283064365386962891e-10 ;  /* 0x2f80000008030820 */ /* 0x000fce0000410000 */
.L_x_11:
[----:B------:R-:W-:Y:S01]  /*1250*/  HFMA2 R7, -RZ, RZ, 0, 0 ;  /* 0x00000000ff077431 */ /* 0x000fe200000001ff */
[----:B------:R-:W-:-:S04]  /*1260*/  MOV R6, R10 ;  /* 0x0000000a00067202 */ /* 0x000fc80000000f00 */
[----:B------:R-:W-:Y:S05]  /*1270*/  RET.REL.NODEC R6 `(_Z18adam_update_kernelPfS_S_S_mffffm) ;  /* 0xffffffec06607950 */ /* 0x000fea0003c3ffff */
        .weak           $__internal_1_$__cuda_sm3x_div_rn_noftz_f32_slowpath
        .type           $__internal_1_$__cuda_sm3x_div_rn_noftz_f32_slowpath,@function
        .size           $__internal_1_$__cuda_sm3x_div_rn_noftz_f32_slowpath,(.L_x_25 - $__internal_1_$__cuda_sm3x_div_rn_noftz_f32_slowpath)
$__internal_1_$__cuda_sm3x_div_rn_noftz_f32_slowpath:
[----:B------:R-:W-:Y:S01]  /*1280*/  SHF.R.U32.HI R12, RZ, 0x17, R3 ;  /* 0x00000017ff0c7819 */ /* 0x000fe20000011603 */
[----:B------:R-:W-:Y:S01]  /*1290*/  BSSY.RECONVERGENT B1, `(.L_x_12) ;  /* 0x0000062000017945 */ /* 0x000fe20003800200 */
[----:B------:R-:W-:Y:S02]  /*12a0*/  SHF.R.U32.HI R11, RZ, 0x17, R2 ;  /* 0x00000017ff0b7819 */ /* 0x000fe40000011602 */
[----:B------:R-:W-:Y:S02]  /*12b0*/  LOP3.LUT R12, R12, 0xff, RZ, 0xc0, !PT ;  /* 0x000000ff0c0c7812 */ /* 0x000fe400078ec0ff */
[----:B------:R-:W-:-:S03]  /*12c0*/  LOP3.LUT R16, R11, 0xff, RZ, 0xc0, !PT ;  /* 0x000000ff0b107812 */ /* 0x000fc600078ec0ff */
[----:B------:R-:W-:Y:S01]  /*12d0*/  VIADD R14, R12, 0xffffffff ;  /* 0xffffffff0c0e7836 */ /* 0x000fe20000000000 */
[----:B------:R-:W-:-:S04]  /*12e0*/  IADD3 R13, PT, PT, R16, -0x1, RZ ;  /* 0xffffffff100d7810 */ /* 0x000fc80007ffe0ff */
[----:B------:R-:W-:-:S04]  /*12f0*/  ISETP.GT.U32.AND P1, PT, R14, 0xfd, PT ;  /* 0x000000fd0e00780c */ /* 0x000fc80003f24070 */
[----:B------:R-:W-:-:S13]  /*1300*/  ISETP.GT.U32.OR P1, PT, R13, 0xfd, P1 ;  /* 0x000000fd0d00780c */ /* 0x000fda0000f24470 */
[----:B------:R-:W-:Y:S01]  /*1310*/  @!P1 MOV R11, RZ ;  /* 0x000000ff000b9202 */ /* 0x000fe20000000f00 */
[----:B------:R-:W-:Y:S06]  /*1320*/  @!P1 BRA `(.L_x_13) ;  /* 0x00000000005c9947 */ /* 0x000fec0003800000 */
[----:B------:R-:W-:Y:S02]  /*1330*/  FSETP.GTU.FTZ.AND P1, PT, |R2|, +INF , PT ;  /* 0x7f8000000200780b */ /* 0x000fe40003f3c200 */
[----:B------:R-:W-:-:S04]  /*1340*/  FSETP.GTU.FTZ.AND P2, PT, |R3|, +INF , PT ;  /* 0x7f8000000300780b */ /* 0x000fc80003f5c200 */
[----:B------:R-:W-:-:S13]  /*1350*/  PLOP3.LUT P1, PT, P1, P2, PT, 0xf8, 0x8f ;  /* 0x00000000008f781c */ /* 0x000fda0000f25f70 */
[----:B------:R-:W-:Y:S05]  /*1360*/  @P1 BRA `(.L_x_14) ;  /* 0x00000004004c1947 */ /* 0x000fea0003800000 */
[----:B------:R-:W-:-:S13]  /*1370*/  LOP3.LUT P1, RZ, R3, 0x7fffffff, R2, 0xc8, !PT ;  /* 0x7fffffff03ff7812 */ /* 0x000fda000782c802 */
[----:B------:R-:W-:Y:S05]  /*1380*/  @!P1 BRA `(.L_x_15) ;  /* 0x00000004003c9947 */ /* 0x000fea0003800000 */
[C---:B------:R-:W-:Y:S02]  /*1390*/  FSETP.NEU.FTZ.AND P3, PT, |R2|.reuse, +INF , PT ;  /* 0x7f8000000200780b */ /* 0x040fe40003f7d200 */
[----:B------:R-:W-:Y:S02]  /*13a0*/  FSETP.NEU.FTZ.AND P2, PT, |R3|, +INF , PT ;  /* 0x7f8000000300780b */ /* 0x000fe40003f5d200 */
[----:B------:R-:W-:-:S11]  /*13b0*/  FSETP.NEU.FTZ.AND P1, PT, |R2|, +INF , PT ;  /* 0x7f8000000200780b */ /* 0x000fd60003f3d200 */
[----:B------:R-:W-:Y:S05]  /*13c0*/  @!P2 BRA !P3, `(.L_x_15) ;  /* 0x00000004002ca947 */ /* 0x000fea0005800000 */
[----:B------:R-:W-:-:S04]  /*13d0*/  LOP3.LUT P3, RZ, R2, 0x7fffffff, RZ, 0xc0, !PT ;  /* 0x7fffffff02ff7812 */ /* 0x000fc8000786c0ff */
[----:B------:R-:W-:-:S13]  /*13e0*/  PLOP3.LUT P2, PT, P2, P3, PT, 0x2f, 0xf2 ;  /* 0x0000000000f2781c */ /* 0x000fda0001746577 */
[----:B------:R-:W-:Y:S05]  /*13f0*/  @P2 BRA `(.L_x_16) ;  /* 0x0000000400182947 */ /* 0x000fea0003800000 */
[----:B------:R-:W-:-:S04]  /*1400*/  LOP3.LUT P2, RZ, R3, 0x7fffffff, RZ, 0xc0, !PT ;  /* 0x7fffffff03ff7812 */ /* 0x000fc8000784c0ff */
[----:B------:R-:W-:-:S13]  /*1410*/  PLOP3.LUT P1, PT, P1, P2, PT, 0x2f, 0xf2 ;  /* 0x0000000000f2781c */ /* 0x000fda0000f24577 */
[----:B------:R-:W-:Y:S05]  /*1420*/  @P1 BRA `(.L_x_17) ;  /* 0x0000000400001947 */ /* 0x000fea0003800000 */
[----:B------:R-:W-:Y:S02]  /*1430*/  ISETP.GE.AND P1, PT, R13, RZ, PT ;  /* 0x000000ff0d00720c */ /* 0x000fe40003f26270 */
[----:B------:R-:W-:-:S11]  /*1440*/  ISETP.GE.AND P2, PT, R14, RZ, PT ;  /* 0x000000ff0e00720c */ /* 0x000fd60003f46270 */
[----:B------:R-:W-:Y:S01]  /*1450*/  @P1 MOV R11, RZ ;  /* 0x000000ff000b1202 */ /* 0x000fe20000000f00 */
[----:B------:R-:W-:Y:S02]  /*1460*/  @!P1 IMAD.MOV.U32 R11, RZ, RZ, -0x40 ;  /* 0xffffffc0ff0b9424 */ /* 0x000fe400078e00ff */
[----:B------:R-:W-:Y:S01]  /*1470*/  @!P1 FFMA R2, R2, 1.84467440737095516160e+19, RZ ;  /* 0x5f80000002029823 */ /* 0x000fe200000000ff */
[----:B------:R-:W-:Y:S02]  /*1480*/  @!P2 FFMA R3, R3, 1.84467440737095516160e+19, RZ ;  /* 0x5f8000000303a823 */ /* 0x000fe400000000ff */
[----:B------:R-:W-:-:S07]  /*1490*/  @!P2 IADD3 R11, PT, PT, R11, 0x40, RZ ;  /* 0x000000400b0ba810 */ /* 0x000fce0007ffe0ff */
.L_x_13:
[----:B------:R-:W-:Y:S01]  /*14a0*/  LEA R14, R12, 0xc0800000, 0x17 ;  /* 0xc08000000c0e7811 */ /* 0x000fe200078eb8ff */
[----:B------:R-:W-:Y:S03]  /*14b0*/  BSSY.RECONVERGENT B2, `(.L_x_18) ;  /* 0x0000036000027945 */ /* 0x000fe60003800200 */
[----:B------:R-:W-:Y:S02]  /*14c0*/  IADD3 R14, PT, PT, -R14, R3, RZ ;  /* 0x000000030e0e7210 */ /* 0x000fe40007ffe1ff */
[----:B------:R-:W-:Y:S02]  /*14d0*/  IADD3 R3, PT, PT, R16, -0x7f, RZ ;  /* 0xffffff8110037810 */ /* 0x000fe40007ffe0ff */
[----:B------:R-:W0:Y:S01]  /*14e0*/  MUFU.RCP R13, R14 ;  /* 0x0000000e000d7308 */ /* 0x000e220000001000 */
[----:B------:R-:W-:Y:S01]  /*14f0*/  FADD.FTZ R15, -R14, -RZ ;  /* 0x800000ff0e0f7221 */ /* 0x000fe20000010100 */
[C---:B------:R-:W-:Y:S01]  /*1500*/  IADD3 R12, PT, PT, R3.reuse, 0x7f, -R12 ;  /* 0x0000007f030c7810 */ /* 0x040fe20007ffe80c */
[----:B------:R-:W-:-:S04]  /*1510*/  IMAD R2, R3, -0x800000, R2 ;  /* 0xff80000003027824 */ /* 0x000fc800078e0202 */
[----:B------:R-:W-:Y:S02]  /*1520*/  IMAD.IADD R12, R12, 0x1, R11 ;  /* 0x000000010c0c7824 */ /* 0x000fe400078e020b */
[----:B0-----:R-:W-:-:S04]  /*1530*/  FFMA R16, R13, R15, 1 ;  /* 0x3f8000000d107423 */ /* 0x001fc8000000000f */
[----:B------:R-:W-:-:S04]  /*1540*/  FFMA R18, R13, R16, R13 ;  /* 0x000000100d127223 */ /* 0x000fc8000000000d */
[----:B------:R-:W-:-:S04]  /*1550*/  FFMA R13, R2, R18, RZ ;  /* 0x00000012020d7223 */ /* 0x000fc800000000ff */
[----:B------:R-:W-:-:S04]  /*1560*/  FFMA R16, R15, R13, R2 ;  /* 0x0000000d0f107223 */ /* 0x000fc80000000002 */
[----:B------:R-:W-:-:S04]  /*1570*/  FFMA R13, R18, R16, R13 ;  /* 0x00000010120d7223 */ /* 0x000fc8000000000d */
[----:B------:R-:W-:-:S04]  /*1580*/  FFMA R16, R15, R13, R2 ;  /* 0x0000000d0f107223 */ /* 0x000fc80000000002 */
[----:B------:R-:W-:-:S05]  /*1590*/  FFMA R2, R18, R16, R13 ;  /* 0x0000001012027223 */ /* 0x000fca000000000d */
[----:B------:R-:W-:-:S04]  /*15a0*/  SHF.R.U32.HI R3, RZ, 0x17, R2 ;  /* 0x00000017ff037819 */ /* 0x000fc80000011602 */
[----:B------:R-:W-:-:S04]  /*15b0*/  LOP3.LUT R3, R3, 0xff, RZ, 0xc0, !PT ;  /* 0x000000ff03037812 */ /* 0x000fc800078ec0ff */
[----:B------:R-:W-:-:S04]  /*15c0*/  IADD3 R15, PT, PT, R3, R12, RZ ;  /* 0x0000000c030f7210 */ /* 0x000fc80007ffe0ff */
[----:B------:R-:W-:-:S04]  /*15d0*/  IADD3 R3, PT, PT, R15, -0x1, RZ ;  /* 0xffffffff0f037810 */ /* 0x000fc80007ffe0ff */
[----:B------:R-:W-:-:S13]  /*15e0*/  ISETP.GE.U32.AND P1, PT, R3, 0xfe, PT ;  /* 0x000000fe0300780c */ /* 0x000fda0003f26070 */
[----:B------:R-:W-:Y:S05]  /*15f0*/  @!P1 BRA `(.L_x_19) ;  /* 0x0000000000809947 */ /* 0x000fea0003800000 */
[----:B------:R-:W-:-:S13]  /*1600*/  ISETP.GT.AND P1, PT, R15, 0xfe, PT ;  /* 0x000000fe0f00780c */ /* 0x000fda0003f24270 */
[----:B------:R-:W-:Y:S05]  /*1610*/  @P1 BRA `(.L_x_20) ;  /* 0x00000000006c1947 */ /* 0x000fea0003800000 */
[----:B------:R-:W-:-:S13]  /*1620*/  ISETP.GE.AND P1, PT, R15, 0x1, PT ;  /* 0x000000010f00780c */ /* 0x000fda0003f26270 */
[----:B------:R-:W-:Y:S05]  /*1630*/  @P1 BRA `(.L_x_21) ;  /* 0x0000000000741947 */ /* 0x000fea0003800000 */
[----:B------:R-:W-:Y:S02]  /*1640*/  ISETP.GE.AND P1, PT, R15, -0x18, PT ;  /* 0xffffffe80f00780c */ /* 0x000fe40003f26270 */
[----:B------:R-:W-:-:S11]  /*1650*/  LOP3.LUT R2, R2, 0x80000000, RZ, 0xc0, !PT ;  /* 0x8000000002027812 */ /* 0x000fd600078ec0ff */
[----:B------:R-:W-:Y:S05]  /*1660*/  @!P1 BRA `(.L_x_21) ;  /* 0x0000000000689947 */ /* 0x000fea0003800000 */
[CCC-:B------:R-:W-:Y:S01]  /*1670*/  FFMA.RZ R3, R18.reuse, R16.reuse, R13.reuse ;  /* 0x0000001012037223 */ /* 0x1c0fe2000000c00d */
[C---:B------:R-:W-:Y:S01]  /*1680*/  IADD3 R14, PT, PT, R15.reuse, 0x20, RZ ;  /* 0x000000200f0e7810 */ /* 0x040fe20007ffe0ff */
[CCC-:B------:R-:W-:Y:S01]  /*1690*/  FFMA.RM R12, R18.reuse, R16.reuse, R13.reuse ;  /* 0x00000010120c7223 */ /* 0x1c0fe2000000400d */
[----:B------:R-:W-:Y:S02]  /*16a0*/  ISETP.NE.AND P3, PT, R15, RZ, PT ;  /* 0x000000ff0f00720c */ /* 0x000fe40003f65270 */
[----:B------:R-:W-:Y:S01]  /*16b0*/  LOP3.LUT R11, R3, 0x7fffff, RZ, 0xc0, !PT ;  /* 0x007fffff030b7812 */ /* 0x000fe200078ec0ff */
[----:B------:R-:W-:Y:S01]  /*16c0*/  FFMA.RP R3, R18, R16, R13 ;  /* 0x0000001012037223 */ /* 0x000fe2000000800d */
[----:B------:R-:W-:Y:S01]  /*16d0*/  IMAD.MOV R13, RZ, RZ, -R15 ;  /* 0x000000ffff0d7224 */ /* 0x000fe200078e0a0f */
[----:B------:R-:W-:Y:S02]  /*16e0*/  ISETP.NE.AND P2, PT, R15, RZ, PT ;  /* 0x000000ff0f00720c */ /* 0x000fe40003f45270 */
[----:B------:R-:W-:-:S02]  /*16f0*/  LOP3.LUT R11, R11, 0x800000, RZ, 0xfc, !PT ;  /* 0x008000000b0b7812 */ /* 0x000fc400078efcff */
[----:B------:R-:W-:Y:S02]  /*1700*/  FSETP.NEU.FTZ.AND P1, PT, R3, R12, PT ;  /* 0x0000000c0300720b */ /* 0x000fe40003f3d000 */
[----:B------:R-:W-:Y:S02]  /*1710*/  SHF.L.U32 R14, R11, R14, RZ ;  /* 0x0000000e0b0e7219 */ /* 0x000fe400000006ff */
[----:B------:R-:W-:Y:S02]  /*1720*/  SEL R12, R13, RZ, P3 ;  /* 0x000000ff0d0c7207 */ /* 0x000fe40001800000 */
[----:B------:R-:W-:Y:S02]  /*1730*/  ISETP.NE.AND P2, PT, R14, RZ, P2 ;  /* 0x000000ff0e00720c */ /* 0x000fe40001745270 */
[----:B------:R-:W-:Y:S02]  /*1740*/  SHF.R.U32.HI R12, RZ, R12, R11 ;  /* 0x0000000cff0c7219 */ /* 0x000fe4000001160b */
[----:B------:R-:W-:-:S02]  /*1750*/  PLOP3.LUT P1, PT, P1, P2, PT, 0xf8, 0x8f ;  /* 0x00000000008f781c */ /* 0x000fc40000f25f70 */
[----:B------:R-:W-:Y:S02]  /*1760*/  SHF.R.U32.HI R14, RZ, 0x1, R12 ;  /* 0x00000001ff0e7819 */ /* 0x000fe4000001160c */
[----:B------:R-:W-:-:S04]  /*1770*/  SEL R3, RZ, 0x1, !P1 ;  /* 0x00000001ff037807 */ /* 0x000fc80004800000 */
[----:B------:R-:W-:-:S04]  /*1780*/  LOP3.LUT R3, R3, 0x1, R14, 0xf8, !PT ;  /* 0x0000000103037812 */ /* 0x000fc800078ef80e */
[----:B------:R-:W-:-:S04]  /*1790*/  LOP3.LUT R3, R3, R12, RZ, 0xc0, !PT ;  /* 0x0000000c03037212 */ /* 0x000fc800078ec0ff */
[----:B------:R-:W-:-:S04]  /*17a0*/  IADD3 R3, PT, PT, R14, R3, RZ ;  /* 0x000000030e037210 */ /* 0x000fc80007ffe0ff */
[----:B------:R-:W-:Y:S01]  /*17b0*/  LOP3.LUT R2, R3, R2, RZ, 0xfc, !PT ;  /* 0x0000000203027212 */ /* 0x000fe200078efcff */
[----:B------:R-:W-:Y:S06]  /*17c0*/  BRA `(.L_x_21) ;  /* 0x0000000000107947 */ /* 0x000fec0003800000 */
.L_x_20:
[----:B------:R-:W-:-:S04]  /*17d0*/  LOP3.LUT R2, R2, 0x80000000, RZ, 0xc0, !PT ;  /* 0x8000000002027812 */ /* 0x000fc800078ec0ff */
[----:B------:R-:W-:Y:S01]  /*17e0*/  LOP3.LUT R2, R2, 0x7f800000, RZ, 0xfc, !PT ;  /* 0x7f80000002027812 */ /* 0x000fe200078efcff */
[----:B------:R-:W-:Y:S06]  /*17f0*/  BRA `(.L_x_21) ;  /* 0x0000000000047947 */ /* 0x000fec0003800000 */
.L_x_19:
[----:B------:R-:W-:-:S07]  /*1800*/  LEA R2, R12, R2, 0x17 ;  /* 0x000000020c027211 */ /* 0x000fce00078eb8ff */
.L_x_21:
[----:B------:R-:W-:Y:S05]  /*1810*/  BSYNC.RECONVERGENT B2 ;  /* 0x0000000000027941 */ /* 0x000fea0003800200 */
.L_x_18:
[----:B------:R-:W-:Y:S05]  /*1820*/  BRA `(.L_x_22) ;  /* 0x0000000000207947 */ /* 0x000fea0003800000 */
.L_x_17:
[----:B------:R-:W-:-:S04]  /*1830*/  LOP3.LUT R2, R3, 0x80000000, R2, 0x48, !PT ;  /* 0x8000000003027812 */ /* 0x000fc800078e4802 */
[----:B------:R-:W-:Y:S01]  /*1840*/  LOP3.LUT R2, R2, 0x7f800000, RZ, 0xfc, !PT ;  /* 0x7f80000002027812 */ /* 0x000fe200078efcff */
[----:B------:R-:W-:Y:S06]  /*1850*/  BRA `(.L_x_22) ;  /* 0x0000000000147947 */ /* 0x000fec0003800000 */
.L_x_16:
[----:B------:R-:W-:Y:S01]  /*1860*/  LOP3.LUT R2, R3, 0x80000000, R2, 0x48, !PT ;  /* 0x8000000003027812 */ /* 0x000fe200078e4802 */
[----:B------:R-:W-:Y:S06]  /*1870*/  BRA `(.L_x_22) ;  /* 0x00000000000c7947 */ /* 0x000fec0003800000 */
.L_x_15:
[----:B------:R-:W0:Y:S01]  /*1880*/  MUFU.RSQ R2, -QNAN ;  /* 0xffc0000000027908 */ /* 0x000e220000001400 */
[----:B------:R-:W-:Y:S05]  /*1890*/  BRA `(.L_x_22) ;  /* 0x0000000000047947 */ /* 0x000fea0003800000 */
.L_x_14:
[----:B------:R-:W-:-:S07]  /*18a0*/  FADD.FTZ R2, R2, R3 ;  /* 0x0000000302027221 */ /* 0x000fce0000010000 */
.L_x_22:
[----:B------:R-:W-:Y:S05]  /*18b0*/  BSYNC.RECONVERGENT B1 ;  /* 0x0000000000017941 */ /* 0x000fea0003800200 */
.L_x_12:
[----:B------:R-:W-:-:S04]  /*18c0*/  HFMA2 R11, -RZ, RZ, 0, 0 ;  /* 0x00000000ff0b7431 */ /* 0x000fc800000001ff */
[----:B0-----:R-:W-:Y:S05]  /*18d0*/  RET.REL.NODEC R10 `(_Z18adam_update_kernelPfS_S_S_mffffm) ;  /* 0xffffffe40ac87950 */ /* 0x001fea0003c3ffff */
.L_x_23:
[----:B------:R-:W-:-:S00]  /*18e0*/  BRA `(.L_x_23) ;  /* 0xfffffffc00fc7947 */ /* 0x000fc0000383ffff */
[----:B------:R-:W-:-:S00]  /*18f0*/  NOP ;  /* 0x0000000000007918 */ /* 0x000fc00000000000 */
        /* <DEDUP_REMOVED lines=8> */
.L_x_25:


//--------------------- .nv.shared.reserved.0     --------------------------
	.section	.nv.shared.reserved.0,"aw",@nobits
	.weak		__nv_reservedSMEM_offset_0_alias
	.size		__nv_reservedSMEM_offset_0_alias, 0, 64
	.other		__nv_reservedSMEM_offset_0_alias,@"STO_CUDA_RESERVED_SHARED STV_DEFAULT"
__nv_reservedSMEM_offset_0_alias:
	.zero		0
	.zero		64


//--------------------- .nv.constant0._Z18adam_update_kernelPfS_S_S_mffffm --------------------------
	.section	.nv.constant0._Z18adam_update_kernelPfS_S_S_mffffm,"a",@progbits
	.sectionflags	@""
	.align	4
.nv.constant0._Z18adam_update_kernelPfS_S_S_mffffm:
	.zero		960


//--------------------- SYMBOLS --------------------------

	.type		.nv.reservedSmem.offset0,@object
	.size		.nv.reservedSmem.offset0,0x4
